	.target	sm_90a

	.elftype	@"ET_EXEC"


//--------------------- .note.nv.tkinfo           --------------------------
	.section	.note.nv.tkinfo,"",@"SHT_NOTE"
	.sectionflags	@"SHF_NOTE_NV_TKINFO"
	.tkinfo
        /*0018*/ 	.word	0x00000002
        /*0030*/ 	.string	""
        /*0030*/ 	.string	"ptxas"
        /*0030*/ 	.string	"Cuda compilation tools, release 13.0, V13.0.88"
        /*0030*/ 	.string	"Build cuda_13.0.r13.0/compiler.36424714_0"
        /*0030*/ 	.string	"-arch sm_90a -m 64 "



//--------------------- .note.nv.cuinfo           --------------------------
	.section	.note.nv.cuinfo,"",@"SHT_NOTE"
	.sectionflags	@"SHF_NOTE_NV_CUINFO"
        /*0018*/ 	.short	0x0002
        /*001a*/ 	.short	0x005a
        /*001c*/ 	.short	0x0082
	.zero		2


//--------------------- .nv.info                  --------------------------
	.section	.nv.info,"",@"SHT_CUDA_INFO"
	.align	4


	//----- nvinfo : EIATTR_REGCOUNT
	.align		4
        /*0000*/ 	.byte	0x04, 0x2f
        /*0002*/ 	.short	(.L_15 - .L_14)
	.align		4
.L_14:
        /*0004*/ 	.word	index@(_ZN7cutlass13device_kernelINS_4gemm6kernel13GemmUniversalIN4cute5tupleIJiiiiEEENS1_10collective13CollectiveMmaINS1_34MainloopSm90TmaGmmaWarpSpecializedILi3ENS5_IJNS4_1CILi1EEESB_SB_EEENS1_35KernelTmaWarpSpecializedCooperativeEEENS5_IJNSA_ILi128EEENSA_ILi384EEENSA_ILi64EEEEEENS_6half_tENS5_IJlSB_lEEESJ_SK_NS4_8TiledMMAINS4_8MMA_AtomIJNS4_4SM904GMMA26MMA_64x192x16_F32F16F16_SSILNSO_5MajorE0ELSQ_0ELNSO_7ScaleInE1ELSR_1EEEEEENS4_6LayoutINS5_IJNSA_ILi2EEESB_SB_EEENS5_IJSB_NSA_ILi0EEESX_EEEEENS5_IJNS4_10UnderscoreES10_S10_EEEEENS4_13SM90_TMA_LOADENS4_14ComposedLayoutINS4_7SwizzleILi3ELi4ELi3EEENS4_18smem_ptr_flag_bitsILi16EEENSU_INS5_IJNSA_ILi8EEESH_EEENS5_IJSH_SB_EEEEEEEvNS4_8identityES13_S1D_vS1E_EENS_8epilogue10collective6detail29Sm90TmaWarpSpecializedAdapterINS1H_15DefaultEpilogueISJ_SK_SK_NS1G_6thread17LinearCombinationISJ_Li1EffLNS1L_9ScaleType4KindE0ELNS_15FloatRoundStyleE2ESJ_EENS1_15EpilogueDefaultEEEEEvvEEEEvNT_6ParamsE)
        /*0008*/ 	.word	0x000000a8


	//----- nvinfo : EIATTR_FRAME_SIZE
	.align		4
.L_15:
        /*000c*/ 	.byte	0x04, 0x11
        /*000e*/ 	.short	(.L_17 - .L_16)
	.align		4
.L_16:
        /*0010*/ 	.word	index@(_ZN7cutlass13device_kernelINS_4gemm6kernel13GemmUniversalIN4cute5tupleIJiiiiEEENS1_10collective13CollectiveMmaINS1_34MainloopSm90TmaGmmaWarpSpecializedILi3ENS5_IJNS4_1CILi1EEESB_SB_EEENS1_35KernelTmaWarpSpecializedCooperativeEEENS5_IJNSA_ILi128EEENSA_ILi384EEENSA_ILi64EEEEEENS_6half_tENS5_IJlSB_lEEESJ_SK_NS4_8TiledMMAINS4_8MMA_AtomIJNS4_4SM904GMMA26MMA_64x192x16_F32F16F16_SSILNSO_5MajorE0ELSQ_0ELNSO_7ScaleInE1ELSR_1EEEEEENS4_6LayoutINS5_IJNSA_ILi2EEESB_SB_EEENS5_IJSB_NSA_ILi0EEESX_EEEEENS5_IJNS4_10UnderscoreES10_S10_EEEEENS4_13SM90_TMA_LOADENS4_14ComposedLayoutINS4_7SwizzleILi3ELi4ELi3EEENS4_18smem_ptr_flag_bitsILi16EEENSU_INS5_IJNSA_ILi8EEESH_EEENS5_IJSH_SB_EEEEEEEvNS4_8identityES13_S1D_vS1E_EENS_8epilogue10collective6detail29Sm90TmaWarpSpecializedAdapterINS1H_15DefaultEpilogueISJ_SK_SK_NS1G_6thread17LinearCombinationISJ_Li1EffLNS1L_9ScaleType4KindE0ELNS_15FloatRoundStyleE2ESJ_EENS1_15EpilogueDefaultEEEEEvvEEEEvNT_6ParamsE)
        /*0014*/ 	.word	0x00000008


	//----- nvinfo : EIATTR_MIN_STACK_SIZE
	.align		4
.L_17:
        /*0018*/ 	.byte	0x04, 0x12
        /*001a*/ 	.short	(.L_19 - .L_18)
	.align		4
.L_18:
        /*001c*/ 	.word	index@(_ZN7cutlass13device_kernelINS_4gemm6kernel13GemmUniversalIN4cute5tupleIJiiiiEEENS1_10collective13CollectiveMmaINS1_34MainloopSm90TmaGmmaWarpSpecializedILi3ENS5_IJNS4_1CILi1EEESB_SB_EEENS1_35KernelTmaWarpSpecializedCooperativeEEENS5_IJNSA_ILi128EEENSA_ILi384EEENSA_ILi64EEEEEENS_6half_tENS5_IJlSB_lEEESJ_SK_NS4_8TiledMMAINS4_8MMA_AtomIJNS4_4SM904GMMA26MMA_64x192x16_F32F16F16_SSILNSO_5MajorE0ELSQ_0ELNSO_7ScaleInE1ELSR_1EEEEEENS4_6LayoutINS5_IJNSA_ILi2EEESB_SB_EEENS5_IJSB_NSA_ILi0EEESX_EEEEENS5_IJNS4_10UnderscoreES10_S10_EEEEENS4_13SM90_TMA_LOADENS4_14ComposedLayoutINS4_7SwizzleILi3ELi4ELi3EEENS4_18smem_ptr_flag_bitsILi16EEENSU_INS5_IJNSA_ILi8EEESH_EEENS5_IJSH_SB_EEEEEEEvNS4_8identityES13_S1D_vS1E_EENS_8epilogue10collective6detail29Sm90TmaWarpSpecializedAdapterINS1H_15DefaultEpilogueISJ_SK_SK_NS1G_6thread17LinearCombinationISJ_Li1EffLNS1L_9ScaleType4KindE0ELNS_15FloatRoundStyleE2ESJ_EENS1_15EpilogueDefaultEEEEEvvEEEEvNT_6ParamsE)
        /*0020*/ 	.word	0x00000008
.L_19:


//--------------------- .nv.compat                --------------------------
	.section	.nv.compat,"",@"SHT_CUDA_COMPAT_INFO"
	.align	4
        /*0000*/ 	.byte	0x02, 0x09, 0x01, 0x00, 0x02, 0x02, 0x04, 0x00, 0x02, 0x05, 0x05, 0x00, 0x03, 0x07, 0x01, 0x01
        /*0010*/ 	.byte	0x02, 0x03, 0x01, 0x00, 0x02, 0x06, 0x01, 0x00, 0x04, 0x0b, 0x08, 0x00, 0x00, 0x00, 0x00, 0x00
        /*0020*/ 	.byte	0x00, 0x00, 0x00, 0x00


//--------------------- .nv.info._ZN7cutlass13device_kernelINS_4gemm6kernel13GemmUniversalIN4cute5tupleIJiiiiEEENS1_10collective13CollectiveMmaINS1_34MainloopSm90TmaGmmaWarpSpecializedILi3ENS5_IJNS4_1CILi1EEESB_SB_EEENS1_35KernelTmaWarpSpecializedCooperativeEEENS5_IJNSA_ILi128EEENSA_ILi384EEENSA_ILi64EEEEEENS_6half_tENS5_IJlSB_lEEESJ_SK_NS4_8TiledMMAINS4_8MMA_AtomIJNS4_4SM904GMMA26MMA_64x192x16_F32F16F16_SSILNSO_5MajorE0ELSQ_0ELNSO_7ScaleInE1ELSR_1EEEEEENS4_6LayoutINS5_IJNSA_ILi2EEESB_SB_EEENS5_IJSB_NSA_ILi0EEESX_EEEEENS5_IJNS4_10UnderscoreES10_S10_EEEEENS4_13SM90_TMA_LOADENS4_14ComposedLayoutINS4_7SwizzleILi3ELi4ELi3EEENS4_18smem_ptr_flag_bitsILi16EEENSU_INS5_IJNSA_ILi8EEESH_EEENS5_IJSH_SB_EEEEEEEvNS4_8identityES13_S1D_vS1E_EENS_8epilogue10collective6detail29Sm90TmaWarpSpecializedAdapterINS1H_15DefaultEpilogueISJ_SK_SK_NS1G_6thread17LinearCombinationISJ_Li1EffLNS1L_9ScaleType4KindE0ELNS_15FloatRoundStyleE2ESJ_EENS1_15EpilogueDefaultEEEEEvvEEEEvNT_6ParamsE --------------------------
	.section	.nv.info._ZN7cutlass13device_kernelINS_4gemm6kernel13GemmUniversalIN4cute5tupleIJiiiiEEENS1_10collective13CollectiveMmaINS1_34MainloopSm90TmaGmmaWarpSpecializedILi3ENS5_IJNS4_1CILi1EEESB_SB_EEENS1_35KernelTmaWarpSpecializedCooperativeEEENS5_IJNSA_ILi128EEENSA_ILi384EEENSA_ILi64EEEEEENS_6half_tENS5_IJlSB_lEEESJ_SK_NS4_8TiledMMAINS4_8MMA_AtomIJNS4_4SM904GMMA26MMA_64x192x16_F32F16F16_SSILNSO_5MajorE0ELSQ_0ELNSO_7ScaleInE1ELSR_1EEEEEENS4_6LayoutINS5_IJNSA_ILi2EEESB_SB_EEENS5_IJSB_NSA_ILi0EEESX_EEEEENS5_IJNS4_10UnderscoreES10_S10_EEEEENS4_13SM90_TMA_LOADENS4_14ComposedLayoutINS4_7SwizzleILi3ELi4ELi3EEENS4_18smem_ptr_flag_bitsILi16EEENSU_INS5_IJNSA_ILi8EEESH_EEENS5_IJSH_SB_EEEEEEEvNS4_8identityES13_S1D_vS1E_EENS_8epilogue10collective6detail29Sm90TmaWarpSpecializedAdapterINS1H_15DefaultEpilogueISJ_SK_SK_NS1G_6thread17LinearCombinationISJ_Li1EffLNS1L_9ScaleType4KindE0ELNS_15FloatRoundStyleE2ESJ_EENS1_15EpilogueDefaultEEEEEvvEEEEvNT_6ParamsE,"",@"SHT_CUDA_INFO"
	.sectionflags	@""
	.align	4


	//----- nvinfo : EIATTR_CUDA_API_VERSION
	.align		4
        /*0000*/ 	.byte	0x04, 0x37
        /*0002*/ 	.short	(.L_21 - .L_20)
.L_20:
        /*0004*/ 	.word	0x00000082


	//----- nvinfo : EIATTR_KPARAM_INFO
	.align		4
.L_21:
        /*0008*/ 	.byte	0x04, 0x17
        /*000a*/ 	.short	(.L_23 - .L_22)
.L_22:
        /*000c*/ 	.word	0x00000000
        /*0010*/ 	.short	0x0000
        /*0012*/ 	.short	0x0070
        /*0014*/ 	.byte	0x00, 0xf0, 0x01, 0x10


	//----- nvinfo : EIATTR_SPARSE_MMA_MASK
	.align		4
.L_23:
        /*0018*/ 	.byte	0x03, 0x50
        /*001a*/ 	.short	0x0000


	//----- nvinfo : EIATTR_MAXREG_COUNT
	.align		4
        /*001c*/ 	.byte	0x03, 0x1b
        /*001e*/ 	.short	0x00a8


	//----- nvinfo : EIATTR_NUM_BARRIERS
	.align		4
        /*0020*/ 	.byte	0x02, 0x4c
        /*0022*/ 	.byte	0x01
	.zero		1


	//----- nvinfo : EIATTR_EXTERNS
	.align		4
        /*0024*/ 	.byte	0x04, 0x0f
        /*0026*/ 	.short	(.L_25 - .L_24)


	//   ....[0]....
	.align		4
.L_24:
        /*0028*/ 	.word	index@(__assertfail)


	//----- nvinfo : EIATTR_ANNOTATIONS
	.align		4
.L_25:
        /*002c*/ 	.byte	0x04, 0x55
        /*002e*/ 	.short	(.L_27 - .L_26)


	//   ....[0]....
.L_26:
        /*0030*/ 	.word	0x00000001
        /*0034*/ 	.byte	0x20, 0x06, 0x00, 0x00, 0x01, 0x00, 0x00, 0x00, 0xc0, 0x0b, 0x00, 0x00, 0x01, 0x00, 0x00, 0x00
        /*0044*/ 	.byte	0xf0, 0x1c, 0x00, 0x00, 0x01, 0x00, 0x00, 0x00, 0x30, 0x12, 0x01, 0x00


	//----- nvinfo : EIATTR_MERCURY_ISA_VERSION
	.align		4
.L_27:
        /*0050*/ 	.byte	0x03, 0x5f
        /*0052*/ 	.short	0x0101


	//----- nvinfo : EIATTR_INT_WARP_WIDE_INSTR_OFFSETS
	.align		4
        /*0054*/ 	.byte	0x04, 0x31
        /*0056*/ 	.short	(.L_29 - .L_28)


	//   ....[0]....
.L_28:
        /*0058*/ 	.word	0x000003b0


	//   ....[1]....
        /*005c*/ 	.word	0x000003c0


	//   ....[2]....
        /*0060*/ 	.word	0x000004a0


	//----- nvinfo : EIATTR_COOP_GROUP_MASK_REGIDS
	.align		4
.L_29:
        /*0064*/ 	.byte	0x04, 0x29
        /*0066*/ 	.short	(.L_31 - .L_30)


	//   ....[0]....
.L_30:
        /*0068*/ 	.word	0xffffffff


	//   ....[1]....
        /*006c*/ 	.word	0xffffffff


	//   ....[2]....
        /*0070*/ 	.word	0xffffffff


	//   ....[3]....
        /*0074*/ 	.word	0xffffffff


	//   ....[4]....
        /*0078*/ 	.word	0xffffffff


	//----- nvinfo : EIATTR_COOP_GROUP_INSTR_OFFSETS
	.align		4
.L_31:
        /*007c*/ 	.byte	0x04, 0x28
        /*007e*/ 	.short	(.L_33 - .L_32)


	//   ....[0]....
.L_32:
        /*0080*/ 	.word	0x00000070


	//   ....[1]....
        /*0084*/ 	.word	0x00000080


	//   ....[2]....
        /*0088*/ 	.word	0x00000140


	//   ....[3]....
        /*008c*/ 	.word	0x000002b0


	//   ....[4]....
        /*0090*/ 	.word	0x00000f70


	//----- nvinfo : EIATTR_REG_RECONFIG
	.align		4
.L_33:
        /*0094*/ 	.byte	0x01, 0x54
	.zero		2


	//----- nvinfo : EIATTR_SYSCALL_OFFSETS
	.align		4
        /*0098*/ 	.byte	0x04, 0x46
        /*009a*/ 	.short	(.L_35 - .L_34)


	//   ....[0]....
.L_34:
        /*009c*/ 	.word	0x00001130


	//----- nvinfo : EIATTR_MBARRIER_INSTR_OFFSETS
	.align		4
.L_35:
        /*00a0*/ 	.byte	0x04, 0x39
        /*00a2*/ 	.short	(.L_37 - .L_36)


	//   ....[0]....
.L_36:
        /*00a4*/ 	.word	0x00000240
        /*00a8*/ 	.word	0x000000ff
        /*00ac*/ 	.word	0x00000000
        /*00b0*/ 	.short	0x0100
        /*00b2*/ 	.byte	0x08
	.zero		1


	//   ....[1]....
        /*00b4*/ 	.word	0x00000250
        /*00b8*/ 	.word	0x000000ff
        /*00bc*/ 	.word	0x00000018
        /*00c0*/ 	.short	0x0100
        /*00c2*/ 	.byte	0x08
	.zero		1


	//   ....[2]....
        /*00c4*/ 	.word	0x00000260
        /*00c8*/ 	.word	0x000000ff
        /*00cc*/ 	.word	0x00000008
        /*00d0*/ 	.short	0x0100
        /*00d2*/ 	.byte	0x08
	.zero		1


	//   ....[3]....
        /*00d4*/ 	.word	0x00000270
        /*00d8*/ 	.word	0x000000ff
        /*00dc*/ 	.word	0x00000020
        /*00e0*/ 	.short	0x0100
        /*00e2*/ 	.byte	0x08
	.zero		1


	//   ....[4]....
        /*00e4*/ 	.word	0x00000280
        /*00e8*/ 	.word	0x000000ff
        /*00ec*/ 	.word	0x00000010
        /*00f0*/ 	.short	0x0100
        /*00f2*/ 	.byte	0x08
	.zero		1


	//   ....[5]....
        /*00f4*/ 	.word	0x00000290
        /*00f8*/ 	.word	0x000000ff
        /*00fc*/ 	.word	0x00000028
        /*0100*/ 	.short	0x0100
        /*0102*/ 	.byte	0x08
	.zero		1


	//   ....[6]....
        /*0104*/ 	.word	0x00000510
        /*0108*/ 	.word	0x000000ff
        /*010c*/ 	.word	0x00000040
        /*0110*/ 	.short	0x0100
        /*0112*/ 	.byte	0x06
	.zero		1


	//   ....[7]....
        /*0114*/ 	.word	0x00000570
        /*0118*/ 	.word	0x000000ff
        /*011c*/ 	.word	0x00000048
        /*0120*/ 	.short	0x0100
        /*0122*/ 	.byte	0x06
	.zero		1


	//   ....[8]....
        /*0124*/ 	.word	0x000011c0
        /*0128*/ 	.word	0x00000003
        /*012c*/ 	.word	0x00000000
        /*0130*/ 	.short	0x010a
        /*0132*/ 	.byte	0x3f
	.zero		1


	//   ....[9]....
        /*0134*/ 	.word	0x00001200
        /*0138*/ 	.word	0x00000003
        /*013c*/ 	.word	0x00000000
        /*0140*/ 	.short	0x010a
        /*0142*/ 	.byte	0x3f
	.zero		1


	//   ....[10]....
        /*0144*/ 	.word	0x000016e0
        /*0148*/ 	.word	0x000000ff
        /*014c*/ 	.word	0x00000000
        /*0150*/ 	.short	0x010a
        /*0152*/ 	.byte	0x08
	.zero		1


	//   ....[11]....
        /*0154*/ 	.word	0x00001720
        /*0158*/ 	.word	0x000000ff
        /*015c*/ 	.word	0x00000000
        /*0160*/ 	.short	0x010a
        /*0162*/ 	.byte	0x08
	.zero		1


	//   ....[12]....
        /*0164*/ 	.word	0x00001ac0
        /*0168*/ 	.word	0x000000ff
        /*016c*/ 	.word	0x00000000
        /*0170*/ 	.short	0x0101
        /*0172*/ 	.byte	0x08
	.zero		1


	//   ....[13]....
        /*0174*/ 	.word	0x00001cc0
        /*0178*/ 	.word	0x000000ff
        /*017c*/ 	.word	0x00000000
        /*0180*/ 	.short	0x0101
        /*0182*/ 	.byte	0x06
	.zero		1


	//   ....[14]....
        /*0184*/ 	.word	0x00011bf0
        /*0188*/ 	.word	0x0000000e
        /*018c*/ 	.word	0x00000018
        /*0190*/ 	.short	0x010a
        /*0192*/ 	.byte	0x3f
	.zero		1


	//   ....[15]....
        /*0194*/ 	.word	0x00011f70
        /*0198*/ 	.word	0x00000006
        /*019c*/ 	.word	0x00000048
        /*01a0*/ 	.short	0x0101
        /*01a2*/ 	.byte	0x3f
	.zero		1


	//   ....[16]....
        /*01a4*/ 	.word	0x000126a0
        /*01a8*/ 	.word	0x00000007
        /*01ac*/ 	.word	0x00000000
        /*01b0*/ 	.short	0x010a
        /*01b2*/ 	.byte	0x3f
	.zero		1


	//   ....[17]....
        /*01b4*/ 	.word	0x00012720
        /*01b8*/ 	.word	0x00000009
        /*01bc*/ 	.word	0x00000000
        /*01c0*/ 	.short	0x010a
        /*01c2*/ 	.byte	0x3f
	.zero		1


	//   ....[18]....
        /*01c4*/ 	.word	0x000127b0
        /*01c8*/ 	.word	0x00000003
        /*01cc*/ 	.word	0x00000000
        /*01d0*/ 	.short	0x010a
        /*01d2*/ 	.byte	0x3f
	.zero		1


	//   ....[19]....
        /*01d4*/ 	.word	0x00012810
        /*01d8*/ 	.word	0x00000003
        /*01dc*/ 	.word	0x00000000
        /*01e0*/ 	.short	0x010a
        /*01e2*/ 	.byte	0x3f
	.zero		1


	//   ....[20]....
        /*01e4*/ 	.word	0x00012870
        /*01e8*/ 	.word	0x00000004
        /*01ec*/ 	.word	0x00000000
        /*01f0*/ 	.short	0x010a
        /*01f2*/ 	.byte	0x3f
	.zero		1


	//   ....[21]....
        /*01f4*/ 	.word	0x00012940
        /*01f8*/ 	.word	0x0000000e
        /*01fc*/ 	.word	0x00000018
        /*0200*/ 	.short	0x010a
        /*0202*/ 	.byte	0x3f
	.zero		1


	//   ....[22]....
        /*0204*/ 	.word	0x00012a10
        /*0208*/ 	.word	0x00000007
        /*020c*/ 	.word	0x00000000
        /*0210*/ 	.short	0x010a
        /*0212*/ 	.byte	0x3f
	.zero		1


	//   ....[23]....
        /*0214*/ 	.word	0x00012a60
        /*0218*/ 	.word	0x00000009
        /*021c*/ 	.word	0x00000000
        /*0220*/ 	.short	0x010a
        /*0222*/ 	.byte	0x3f
	.zero		1


	//----- nvinfo : EIATTR_NUM_MBARRIERS
	.align		4
.L_37:
        /*0224*/ 	.byte	0x03, 0x38
        /*0226*/ 	.short	0x0008


	//----- nvinfo : EIATTR_EXIT_INSTR_OFFSETS
	.align		4
        /*0228*/ 	.byte	0x04, 0x1c
        /*022a*/ 	.short	(.L_39 - .L_38)


	//   ....[0]....
.L_38:
        /*022c*/ 	.word	0x000005c0


	//   ....[1]....
        /*0230*/ 	.word	0x00000eb0


	//   ....[2]....
        /*0234*/ 	.word	0x00011260


	//   ....[3]....
        /*0238*/ 	.word	0x00011890


	//   ....[4]....
        /*023c*/ 	.word	0x00012800


	//----- nvinfo : EIATTR_MAX_THREADS
	.align		4
.L_39:
        /*0240*/ 	.byte	0x04, 0x05
        /*0242*/ 	.short	(.L_41 - .L_40)
.L_40:
        /*0244*/ 	.word	0x00000180
        /*0248*/ 	.word	0x00000001
        /*024c*/ 	.word	0x00000001


	//----- nvinfo : EIATTR_CRS_STACK_SIZE
	.align		4
.L_41:
        /*0250*/ 	.byte	0x04, 0x1e
        /*0252*/ 	.short	(.L_43 - .L_42)
.L_42:
        /*0254*/ 	.word	0x00000000


	//----- nvinfo : EIATTR_CBANK_PARAM_SIZE
	.align		4
.L_43:
        /*0258*/ 	.byte	0x03, 0x19
        /*025a*/ 	.short	0x0470


	//----- nvinfo : EIATTR_PARAM_CBANK
	.align		4
        /*025c*/ 	.byte	0x04, 0x0a
        /*025e*/ 	.short	(.L_45 - .L_44)
	.align		4
.L_44:
        /*0260*/ 	.word	index@(.nv.constant0._ZN7cutlass13device_kernelINS_4gemm6kernel13GemmUniversalIN4cute5tupleIJiiiiEEENS1_10collective13CollectiveMmaINS1_34MainloopSm90TmaGmmaWarpSpecializedILi3ENS5_IJNS4_1CILi1EEESB_SB_EEENS1_35KernelTmaWarpSpecializedCooperativeEEENS5_IJNSA_ILi128EEENSA_ILi384EEENSA_ILi64EEEEEENS_6half_tENS5_IJlSB_lEEESJ_SK_NS4_8TiledMMAINS4_8MMA_AtomIJNS4_4SM904GMMA26MMA_64x192x16_F32F16F16_SSILNSO_5MajorE0ELSQ_0ELNSO_7ScaleInE1ELSR_1EEEEEENS4_6LayoutINS5_IJNSA_ILi2EEESB_SB_EEENS5_IJSB_NSA_ILi0EEESX_EEEEENS5_IJNS4_10UnderscoreES10_S10_EEEEENS4_13SM90_TMA_LOADENS4_14ComposedLayoutINS4_7SwizzleILi3ELi4ELi3EEENS4_18smem_ptr_flag_bitsILi16EEENSU_INS5_IJNSA_ILi8EEESH_EEENS5_IJSH_SB_EEEEEEEvNS4_8identityES13_S1D_vS1E_EENS_8epilogue10collective6detail29Sm90TmaWarpSpecializedAdapterINS1H_15DefaultEpilogueISJ_SK_SK_NS1G_6thread17LinearCombinationISJ_Li1EffLNS1L_9ScaleType4KindE0ELNS_15FloatRoundStyleE2ESJ_EENS1_15EpilogueDefaultEEEEEvvEEEEvNT_6ParamsE)
        /*0264*/ 	.short	0x0210
        /*0266*/ 	.short	0x0470


	//----- nvinfo : EIATTR_SW_WAR
	.align		4
.L_45:
        /*0268*/ 	.byte	0x04, 0x36
        /*026a*/ 	.short	(.L_47 - .L_46)
.L_46:
        /*026c*/ 	.word	0x00000008
.L_47:


//--------------------- .nv.callgraph             --------------------------
	.section	.nv.callgraph,"",@"SHT_CUDA_CALLGRAPH"
	.align	4
	.sectionentsize	8
	.align		4
        /*0000*/ 	.word	0x00000000
	.align		4
        /*0004*/ 	.word	0xffffffff
	.align		4
        /*0008*/ 	.word	index@(_ZN7cutlass13device_kernelINS_4gemm6kernel13GemmUniversalIN4cute5tupleIJiiiiEEENS1_10collective13CollectiveMmaINS1_34MainloopSm90TmaGmmaWarpSpecializedILi3ENS5_IJNS4_1CILi1EEESB_SB_EEENS1_35KernelTmaWarpSpecializedCooperativeEEENS5_IJNSA_ILi128EEENSA_ILi384EEENSA_ILi64EEEEEENS_6half_tENS5_IJlSB_lEEESJ_SK_NS4_8TiledMMAINS4_8MMA_AtomIJNS4_4SM904GMMA26MMA_64x192x16_F32F16F16_SSILNSO_5MajorE0ELSQ_0ELNSO_7ScaleInE1ELSR_1EEEEEENS4_6LayoutINS5_IJNSA_ILi2EEESB_SB_EEENS5_IJSB_NSA_ILi0EEESX_EEEEENS5_IJNS4_10UnderscoreES10_S10_EEEEENS4_13SM90_TMA_LOADENS4_14ComposedLayoutINS4_7SwizzleILi3ELi4ELi3EEENS4_18smem_ptr_flag_bitsILi16EEENSU_INS5_IJNSA_ILi8EEESH_EEENS5_IJSH_SB_EEEEEEEvNS4_8identityES13_S1D_vS1E_EENS_8epilogue10collective6detail29Sm90TmaWarpSpecializedAdapterINS1H_15DefaultEpilogueISJ_SK_SK_NS1G_6thread17LinearCombinationISJ_Li1EffLNS1L_9ScaleType4KindE0ELNS_15FloatRoundStyleE2ESJ_EENS1_15EpilogueDefaultEEEEEvvEEEEvNT_6ParamsE)
	.align		4
        /*000c*/ 	.word	index@(__assertfail)
	.align		4
        /*0010*/ 	.word	0x00000000
	.align		4
        /*0014*/ 	.word	0xfffffffe
	.align		4
        /*0018*/ 	.word	0x00000000
	.align		4
        /*001c*/ 	.word	0xfffffffd
	.align		4
        /*0020*/ 	.word	0x00000000
	.align		4
        /*0024*/ 	.word	0xfffffffc


//--------------------- .nv.constant4             --------------------------
	.section	.nv.constant4,"a",@progbits
	.align	8
	.align		8
.nv.constant4:
        /*0000*/ 	.dword	__assertfail
	.align		8
        /*0008*/ 	.dword	__unnamed_1
	.align		8
        /*0010*/ 	.dword	_ZN40_INTERNAL_c5c02325_4_k_cu_2e6660d4_169674cuda3std3__45__cpo5beginE
	.align		8
        /*0018*/ 	.dword	_ZN40_INTERNAL_c5c02325_4_k_cu_2e6660d4_169674cuda3std3__45__cpo3endE
	.align		8
        /*0020*/ 	.dword	_ZN40_INTERNAL_c5c02325_4_k_cu_2e6660d4_169674cuda3std3__45__cpo6cbeginE
	.align		8
        /*0028*/ 	.dword	_ZN40_INTERNAL_c5c02325_4_k_cu_2e6660d4_169674cuda3std3__45__cpo4cendE
	.align		8
        /*0030*/ 	.dword	_ZN40_INTERNAL_c5c02325_4_k_cu_2e6660d4_169674cuda3std3__442_GLOBAL__N__c5c02325_4_k_cu_2e6660d4_169676ignoreE
	.align		8
        /*0038*/ 	.dword	_ZN40_INTERNAL_c5c02325_4_k_cu_2e6660d4_169674cuda3std3__419piecewise_constructE
	.align		8
        /*0040*/ 	.dword	_ZN40_INTERNAL_c5c02325_4_k_cu_2e6660d4_169674cuda3std3__48in_placeE
	.align		8
        /*0048*/ 	.dword	_ZN40_INTERNAL_c5c02325_4_k_cu_2e6660d4_169674cuda3std6ranges3__45__cpo4swapE
	.align		8
        /*0050*/ 	.dword	_ZN40_INTERNAL_c5c02325_4_k_cu_2e6660d4_169674cuda3std6ranges3__45__cpo9iter_moveE
	.align		8
        /*0058*/ 	.dword	_ZN40_INTERNAL_c5c02325_4_k_cu_2e6660d4_169674cute7productE
	.align		8
        /*0060*/ 	.dword	_ZN40_INTERNAL_c5c02325_4_k_cu_2e6660d4_169674cute1_E
	.align		8
        /*0068*/ 	.dword	$str$22
	.align		8
        /*0070*/ 	.dword	$str$23


//--------------------- .text._ZN7cutlass13device_kernelINS_4gemm6kernel13GemmUniversalIN4cute5tupleIJiiiiEEENS1_10collective13CollectiveMmaINS1_34MainloopSm90TmaGmmaWarpSpecializedILi3ENS5_IJNS4_1CILi1EEESB_SB_EEENS1_35KernelTmaWarpSpecializedCooperativeEEENS5_IJNSA_ILi128EEENSA_ILi384EEENSA_ILi64EEEEEENS_6half_tENS5_IJlSB_lEEESJ_SK_NS4_8TiledMMAINS4_8MMA_AtomIJNS4_4SM904GMMA26MMA_64x192x16_F32F16F16_SSILNSO_5MajorE0ELSQ_0ELNSO_7ScaleInE1ELSR_1EEEEEENS4_6LayoutINS5_IJNSA_ILi2EEESB_SB_EEENS5_IJSB_NSA_ILi0EEESX_EEEEENS5_IJNS4_10UnderscoreES10_S10_EEEEENS4_13SM90_TMA_LOADENS4_14ComposedLayoutINS4_7SwizzleILi3ELi4ELi3EEENS4_18smem_ptr_flag_bitsILi16EEENSU_INS5_IJNSA_ILi8EEESH_EEENS5_IJSH_SB_EEEEEEEvNS4_8identityES13_S1D_vS1E_EENS_8epilogue10collective6detail29Sm90TmaWarpSpecializedAdapterINS1H_15DefaultEpilogueISJ_SK_SK_NS1G_6thread17LinearCombinationISJ_Li1EffLNS1L_9ScaleType4KindE0ELNS_15FloatRoundStyleE2ESJ_EENS1_15EpilogueDefaultEEEEEvvEEEEvNT_6ParamsE --------------------------
	.section	.text._ZN7cutlass13device_kernelINS_4gemm6kernel13GemmUniversalIN4cute5tupleIJiiiiEEENS1_10collective13CollectiveMmaINS1_34MainloopSm90TmaGmmaWarpSpecializedILi3ENS5_IJNS4_1CILi1EEESB_SB_EEENS1_35KernelTmaWarpSpecializedCooperativeEEENS5_IJNSA_ILi128EEENSA_ILi384EEENSA_ILi64EEEEEENS_6half_tENS5_IJlSB_lEEESJ_SK_NS4_8TiledMMAINS4_8MMA_AtomIJNS4_4SM904GMMA26MMA_64x192x16_F32F16F16_SSILNSO_5MajorE0ELSQ_0ELNSO_7ScaleInE1ELSR_1EEEEEENS4_6LayoutINS5_IJNSA_ILi2EEESB_SB_EEENS5_IJSB_NSA_ILi0EEESX_EEEEENS5_IJNS4_10UnderscoreES10_S10_EEEEENS4_13SM90_TMA_LOADENS4_14ComposedLayoutINS4_7SwizzleILi3ELi4ELi3EEENS4_18smem_ptr_flag_bitsILi16EEENSU_INS5_IJNSA_ILi8EEESH_EEENS5_IJSH_SB_EEEEEEEvNS4_8identityES13_S1D_vS1E_EENS_8epilogue10collective6detail29Sm90TmaWarpSpecializedAdapterINS1H_15DefaultEpilogueISJ_SK_SK_NS1G_6thread17LinearCombinationISJ_Li1EffLNS1L_9ScaleType4KindE0ELNS_15FloatRoundStyleE2ESJ_EENS1_15EpilogueDefaultEEEEEvvEEEEvNT_6ParamsE,"ax",@progbits
	.align	128
.text._ZN7cutlass13device_kernelINS_4gemm6kernel13GemmUniversalIN4cute5tupleIJiiiiEEENS1_10collective13CollectiveMmaINS1_34MainloopSm90TmaGmmaWarpSpecializedILi3ENS5_IJNS4_1CILi1EEESB_SB_EEENS1_35KernelTmaWarpSpecializedCooperativeEEENS5_IJNSA_ILi128EEENSA_ILi384EEENSA_ILi64EEEEEENS_6half_tENS5_IJlSB_lEEESJ_SK_NS4_8TiledMMAINS4_8MMA_AtomIJNS4_4SM904GMMA26MMA_64x192x16_F32F16F16_SSILNSO_5MajorE0ELSQ_0ELNSO_7ScaleInE1ELSR_1EEEEEENS4_6LayoutINS5_IJNSA_ILi2EEESB_SB_EEENS5_IJSB_NSA_ILi0EEESX_EEEEENS5_IJNS4_10UnderscoreES10_S10_EEEEENS4_13SM90_TMA_LOADENS4_14ComposedLayoutINS4_7SwizzleILi3ELi4ELi3EEENS4_18smem_ptr_flag_bitsILi16EEENSU_INS5_IJNSA_ILi8EEESH_EEENS5_IJSH_SB_EEEEEEEvNS4_8identityES13_S1D_vS1E_EENS_8epilogue10collective6detail29Sm90TmaWarpSpecializedAdapterINS1H_15DefaultEpilogueISJ_SK_SK_NS1G_6thread17LinearCombinationISJ_Li1EffLNS1L_9ScaleType4KindE0ELNS_15FloatRoundStyleE2ESJ_EENS1_15EpilogueDefaultEEEEEvvEEEEvNT_6ParamsE:
        .type           _ZN7cutlass13device_kernelINS_4gemm6kernel13GemmUniversalIN4cute5tupleIJiiiiEEENS1_10collective13CollectiveMmaINS1_34MainloopSm90TmaGmmaWarpSpecializedILi3ENS5_IJNS4_1CILi1EEESB_SB_EEENS1_35KernelTmaWarpSpecializedCooperativeEEENS5_IJNSA_ILi128EEENSA_ILi384EEENSA_ILi64EEEEEENS_6half_tENS5_IJlSB_lEEESJ_SK_NS4_8TiledMMAINS4_8MMA_AtomIJNS4_4SM904GMMA26MMA_64x192x16_F32F16F16_SSILNSO_5MajorE0ELSQ_0ELNSO_7ScaleInE1ELSR_1EEEEEENS4_6LayoutINS5_IJNSA_ILi2EEESB_SB_EEENS5_IJSB_NSA_ILi0EEESX_EEEEENS5_IJNS4_10UnderscoreES10_S10_EEEEENS4_13SM90_TMA_LOADENS4_14ComposedLayoutINS4_7SwizzleILi3ELi4ELi3EEENS4_18smem_ptr_flag_bitsILi16EEENSU_INS5_IJNSA_ILi8EEESH_EEENS5_IJSH_SB_EEEEEEEvNS4_8identityES13_S1D_vS1E_EENS_8epilogue10collective6detail29Sm90TmaWarpSpecializedAdapterINS1H_15DefaultEpilogueISJ_SK_SK_NS1G_6thread17LinearCombinationISJ_Li1EffLNS1L_9ScaleType4KindE0ELNS_15FloatRoundStyleE2ESJ_EENS1_15EpilogueDefaultEEEEEvvEEEEvNT_6ParamsE,@function
        .size           _ZN7cutlass13device_kernelINS_4gemm6kernel13GemmUniversalIN4cute5tupleIJiiiiEEENS1_10collective13CollectiveMmaINS1_34MainloopSm90TmaGmmaWarpSpecializedILi3ENS5_IJNS4_1CILi1EEESB_SB_EEENS1_35KernelTmaWarpSpecializedCooperativeEEENS5_IJNSA_ILi128EEENSA_ILi384EEENSA_ILi64EEEEEENS_6half_tENS5_IJlSB_lEEESJ_SK_NS4_8TiledMMAINS4_8MMA_AtomIJNS4_4SM904GMMA26MMA_64x192x16_F32F16F16_SSILNSO_5MajorE0ELSQ_0ELNSO_7ScaleInE1ELSR_1EEEEEENS4_6LayoutINS5_IJNSA_ILi2EEESB_SB_EEENS5_IJSB_NSA_ILi0EEESX_EEEEENS5_IJNS4_10UnderscoreES10_S10_EEEEENS4_13SM90_TMA_LOADENS4_14ComposedLayoutINS4_7SwizzleILi3ELi4ELi3EEENS4_18smem_ptr_flag_bitsILi16EEENSU_INS5_IJNSA_ILi8EEESH_EEENS5_IJSH_SB_EEEEEEEvNS4_8identityES13_S1D_vS1E_EENS_8epilogue10collective6detail29Sm90TmaWarpSpecializedAdapterINS1H_15DefaultEpilogueISJ_SK_SK_NS1G_6thread17LinearCombinationISJ_Li1EffLNS1L_9ScaleType4KindE0ELNS_15FloatRoundStyleE2ESJ_EENS1_15EpilogueDefaultEEEEEvvEEEEvNT_6ParamsE,(.L_x_448 - _ZN7cutlass13device_kernelINS_4gemm6kernel13GemmUniversalIN4cute5tupleIJiiiiEEENS1_10collective13CollectiveMmaINS1_34MainloopSm90TmaGmmaWarpSpecializedILi3ENS5_IJNS4_1CILi1EEESB_SB_EEENS1_35KernelTmaWarpSpecializedCooperativeEEENS5_IJNSA_ILi128EEENSA_ILi384EEENSA_ILi64EEEEEENS_6half_tENS5_IJlSB_lEEESJ_SK_NS4_8TiledMMAINS4_8MMA_AtomIJNS4_4SM904GMMA26MMA_64x192x16_F32F16F16_SSILNSO_5MajorE0ELSQ_0ELNSO_7ScaleInE1ELSR_1EEEEEENS4_6LayoutINS5_IJNSA_ILi2EEESB_SB_EEENS5_IJSB_NSA_ILi0EEESX_EEEEENS5_IJNS4_10UnderscoreES10_S10_EEEEENS4_13SM90_TMA_LOADENS4_14ComposedLayoutINS4_7SwizzleILi3ELi4ELi3EEENS4_18smem_ptr_flag_bitsILi16EEENSU_INS5_IJNSA_ILi8EEESH_EEENS5_IJSH_SB_EEEEEEEvNS4_8identityES13_S1D_vS1E_EENS_8epilogue10collective6detail29Sm90TmaWarpSpecializedAdapterINS1H_15DefaultEpilogueISJ_SK_SK_NS1G_6thread17LinearCombinationISJ_Li1EffLNS1L_9ScaleType4KindE0ELNS_15FloatRoundStyleE2ESJ_EENS1_15EpilogueDefaultEEEEEvvEEEEvNT_6ParamsE)
        .other          _ZN7cutlass13device_kernelINS_4gemm6kernel13GemmUniversalIN4cute5tupleIJiiiiEEENS1_10collective13CollectiveMmaINS1_34MainloopSm90TmaGmmaWarpSpecializedILi3ENS5_IJNS4_1CILi1EEESB_SB_EEENS1_35KernelTmaWarpSpecializedCooperativeEEENS5_IJNSA_ILi128EEENSA_ILi384EEENSA_ILi64EEEEEENS_6half_tENS5_IJlSB_lEEESJ_SK_NS4_8TiledMMAINS4_8MMA_AtomIJNS4_4SM904GMMA26MMA_64x192x16_F32F16F16_SSILNSO_5MajorE0ELSQ_0ELNSO_7ScaleInE1ELSR_1EEEEEENS4_6LayoutINS5_IJNSA_ILi2EEESB_SB_EEENS5_IJSB_NSA_ILi0EEESX_EEEEENS5_IJNS4_10UnderscoreES10_S10_EEEEENS4_13SM90_TMA_LOADENS4_14ComposedLayoutINS4_7SwizzleILi3ELi4ELi3EEENS4_18smem_ptr_flag_bitsILi16EEENSU_INS5_IJNSA_ILi8EEESH_EEENS5_IJSH_SB_EEEEEEEvNS4_8identityES13_S1D_vS1E_EENS_8epilogue10collective6detail29Sm90TmaWarpSpecializedAdapterINS1H_15DefaultEpilogueISJ_SK_SK_NS1G_6thread17LinearCombinationISJ_Li1EffLNS1L_9ScaleType4KindE0ELNS_15FloatRoundStyleE2ESJ_EENS1_15EpilogueDefaultEEEEEvvEEEEvNT_6ParamsE,@"STO_CUDA_ENTRY STV_DEFAULT"
_ZN7cutlass13device_kernelINS_4gemm6kernel13GemmUniversalIN4cute5tupleIJiiiiEEENS1_10collective13CollectiveMmaINS1_34MainloopSm90TmaGmmaWarpSpecializedILi3ENS5_IJNS4_1CILi1EEESB_SB_EEENS1_35KernelTmaWarpSpecializedCooperativeEEENS5_IJNSA_ILi128EEENSA_ILi384EEENSA_ILi64EEEEEENS_6half_tENS5_IJlSB_lEEESJ_SK_NS4_8TiledMMAINS4_8MMA_AtomIJNS4_4SM904GMMA26MMA_64x192x16_F32F16F16_SSILNSO_5MajorE0ELSQ_0ELNSO_7ScaleInE1ELSR_1EEEEEENS4_6LayoutINS5_IJNSA_ILi2EEESB_SB_EEENS5_IJSB_NSA_ILi0EEESX_EEEEENS5_IJNS4_10UnderscoreES10_S10_EEEEENS4_13SM90_TMA_LOADENS4_14ComposedLayoutINS4_7SwizzleILi3ELi4ELi3EEENS4_18smem_ptr_flag_bitsILi16EEENSU_INS5_IJNSA_ILi8EEESH_EEENS5_IJSH_SB_EEEEEEEvNS4_8identityES13_S1D_vS1E_EENS_8epilogue10collective6detail29Sm90TmaWarpSpecializedAdapterINS1H_15DefaultEpilogueISJ_SK_SK_NS1G_6thread17LinearCombinationISJ_Li1EffLNS1L_9ScaleType4KindE0ELNS_15FloatRoundStyleE2ESJ_EENS1_15EpilogueDefaultEEEEEvvEEEEvNT_6ParamsE:
[----:B------:R-:W0:Y:S02]  /*0000*/  LDC R1, c[0x0][0x28] ;  /* 0x00000a00ff017b82 */ /* 0x000e240000000800 */
[----:B0-----:R-:W-:Y:S01]  /*0010*/  VIADD R1, R1, 0xfffffff8 ;  /* 0xfffffff801017836 */ /* 0x001fe20000000000 */
[----:B------:R-:W0:Y:S01]  /*0020*/  S2R R18, SR_TID.X ;  /* 0x0000000000127919 */ /* 0x000e220000002100 */
[----:B------:R-:W-:Y:S01]  /*0030*/  ELECT P0, URZ, PT ;  /* 0x00000000003f782f */ /* 0x000fe20003800000 */
[----:B------:R-:W-:Y:S01]  /*0040*/  BSSY B0, `(.L_x_0) ;  /* 0x000000f000007945 */ /* 0x000fe20003800000 */
[--C-:B0-----:R-:W-:Y:S02]  /*0050*/  SHF.R.U32.HI R0, RZ, 0x5, R18.reuse ;  /* 0x00000005ff007819 */ /* 0x101fe40000011612 */
[----:B------:R-:W-:-:S03]  /*0060*/  SHF.R.U32.HI R2, RZ, 0x7, R18 ;  /* 0x00000007ff027819 */ /* 0x000fc60000011612 */
[----:B------:R-:W0:Y:S04]  /*0070*/  SHFL.IDX PT, R5, R0, RZ, 0x1f ;  /* 0x00001fff00057589 */ /* 0x000e2800000e0000 */
[----:B------:R1:W2:Y:S01]  /*0080*/  SHFL.IDX PT, R8, R2, RZ, 0x1f ;  /* 0x00001fff02087589 */ /* 0x0002a200000e0000 */
[----:B0-----:R-:W-:-:S13]  /*0090*/  ISETP.NE.OR P0, PT, R5, RZ, !P0 ;  /* 0x000000ff0500720c */ /* 0x001fda0004705670 */
[----:B-12---:R-:W-:Y:S05]  /*00a0*/  @P0 BRA `(.L_x_1) ;  /* 0x0000000000200947 */ /* 0x006fea0003800000 */
[----:B------:R-:W-:Y:S02]  /*00b0*/  ULDC.64 UR4, c[0x0][0x198] ;  /* 0x0000660000047ab9 */ /* 0x000fe40000000a00 */
[----:B------:R-:W-:Y:S02]  /*00c0*/  UIADD3 UR6, UP0, UR4, 0xf0, URZ ;  /* 0x000000f004067890 */ /* 0x000fe4000ff1e03f */
[----:B------:R-:W-:Y:S02]  /*00d0*/  UIADD3 UR4, UP1, UR4, 0x1f0, URZ ;  /* 0x000001f004047890 */ /* 0x000fe4000ff3e03f */
[----:B------:R-:W-:Y:S02]  /*00e0*/  UIADD3.X UR7, URZ, UR5, URZ, UP0, !UPT ;  /* 0x000000053f077290 */ /* 0x000fe400087fe43f */
[----:B------:R-:W-:-:S07]  /*00f0*/  UIADD3.X UR5, URZ, UR5, URZ, UP1, !UPT ;  /* 0x000000053f057290 */ /* 0x000fce0008ffe43f */
[----:B------:R0:W-:Y:S02]  /*0100*/  UTMACCTL.PF [UR6] ;  /* 0x00000000060079b9 */ /* 0x0001e40008040000 */
[----:B------:R0:W-:Y:S02]  /*0110*/  UTMACCTL.PF [UR4] ;  /* 0x00000000040079b9 */ /* 0x0001e40008040000 */
[----:B0-----:R-:W-:Y:S01]  /*0120*/  NOP ;  /* 0x0000000000007918 */ /* 0x001fe20000000000 */
.L_x_1:
[----:B------:R-:W-:Y:S05]  /*0130*/  BSYNC B0 ;  /* 0x0000000000007941 */ /* 0x000fea0003800000 */
.L_x_0:
[----:B------:R-:W0:Y:S02]  /*0140*/  SHFL.IDX PT, R2, R0, RZ, 0x1f ;  /* 0x00001fff00027589 */ /* 0x000e2400000e0000 */
[----:B0-----:R-:W-:-:S13]  /*0150*/  ISETP.NE.AND P0, PT, R2, RZ, PT ;  /* 0x000000ff0200720c */ /* 0x001fda0003f05270 */
[----:B------:R-:W-:Y:S05]  /*0160*/  @P0 BRA `(.L_x_2) ;  /* 0x0000000000500947 */ /* 0x000fea0003800000 */
[----:B------:R-:W0:Y:S01]  /*0170*/  S2UR UR8, SR_CgaCtaId ;  /* 0x00000000000879c3 */ /* 0x000e220000008800 */
[----:B------:R-:W-:Y:S01]  /*0180*/  UMOV UR4, 0x400 ;  /* 0x0000040000047882 */ /* 0x000fe20000000000 */
[----:B------:R-:W-:Y:S01]  /*0190*/  UMOV UR5, 0x1 ;  /* 0x0000000100057882 */ /* 0x000fe20000000000 */
[----:B------:R-:W-:Y:S01]  /*01a0*/  UMOV UR6, 0x100 ;  /* 0x0000010000067882 */ /* 0x000fe20000000000 */
[----:B------:R-:W-:Y:S01]  /*01b0*/  ELECT P0, URZ, PT ;  /* 0x00000000003f782f */ /* 0x000fe20003800000 */
[----:B------:R-:W-:-:S04]  /*01c0*/  UIADD3 UR6, -UR6, 0x100000, URZ ;  /* 0x0010000006067890 */ /* 0x000fc8000fffe13f */
[----:B------:R-:W-:Y:S02]  /*01d0*/  USHF.L.U32 UR7, UR6, 0xb, URZ ;  /* 0x0000000b06077899 */ /* 0x000fe4000800063f */
[----:B------:R-:W-:Y:S02]  /*01e0*/  USHF.L.U32 UR6, UR6, 0x1, URZ ;  /* 0x0000000106067899 */ /* 0x000fe4000800063f */
[----:B0-----:R-:W-:Y:S02]  /*01f0*/  ULEA UR8, UR8, UR4, 0x18 ;  /* 0x0000000408087291 */ /* 0x001fe4000f8ec03f */
[----:B------:R-:W-:-:S04]  /*0200*/  UIADD3 UR4, -UR5, 0x100000, URZ ;  /* 0x0010000005047890 */ /* 0x000fc8000fffe13f */
[----:B------:R-:W-:Y:S02]  /*0210*/  USHF.L.U32 UR5, UR4, 0xb, URZ ;  /* 0x0000000b04057899 */ /* 0x000fe4000800063f */
[----:B------:R-:W-:Y:S01]  /*0220*/  USHF.L.U32 UR4, UR4, 0x1, URZ ;  /* 0x0000000104047899 */ /* 0x000fe2000800063f */
[----:B------:R-:W0:Y:S11]  /*0230*/  FENCE.VIEW.ASYNC.S ;  /* 0x00000000000073c6 */ /* 0x000e360000000000 */
[----:B0-----:R0:W1:Y:S01]  /*0240*/  SYNCS.EXCH.64 URZ, [UR8], UR4 ;  /* 0x00000004083f75b2 */ /* 0x0010620008000100 */
[----:B------:R0:W2:Y:S01]  /*0250*/  SYNCS.EXCH.64 URZ, [UR8+0x18], UR6 ;  /* 0x00001806083f75b2 */ /* 0x0000a20008000100 */
[----:B------:R0:W3:Y:S01]  /*0260*/  SYNCS.EXCH.64 URZ, [UR8+0x8], UR4 ;  /* 0x00000804083f75b2 */ /* 0x0000e20008000100 */
[----:B------:R0:W4:Y:S01]  /*0270*/  SYNCS.EXCH.64 URZ, [UR8+0x20], UR6 ;  /* 0x00002006083f75b2 */ /* 0x0001220008000100 */
[----:B------:R0:W0:Y:S01]  /*0280*/  SYNCS.EXCH.64 URZ, [UR8+0x10], UR4 ;  /* 0x00001004083f75b2 */ /* 0x0000220008000100 */
[----:B------:R0:W0:Y:S01]  /*0290*/  SYNCS.EXCH.64 URZ, [UR8+0x28], UR6 ;  /* 0x00002806083f75b2 */ /* 0x0000220008000100 */
[----:B------:R-:W-:Y:S01]  /*02a0*/  NOP ;  /* 0x0000000000007918 */ /* 0x000fe20000000000 */
.L_x_2:
[----:B------:R-:W5:Y:S01]  /*02b0*/  SHFL.IDX PT, R0, R0, RZ, 0x1f ;  /* 0x00001fff00007589 */ /* 0x000f6200000e0000 */
[----:B------:R-:W1:Y:S01]  /*02c0*/  LDC R2, c[0x0][0x65c] ;  /* 0x00019700ff027b82 */ /* 0x000e620000000800 */
[----:B------:R-:W-:Y:S02]  /*02d0*/  ELECT P0, URZ, PT ;  /* 0x00000000003f782f */ /* 0x000fe40003800000 */
[----:B------:R-:W-:Y:S01]  /*02e0*/  SHF.R.S32.HI R6, RZ, 0x1f, R5 ;  /* 0x0000001fff067819 */ /* 0x000fe20000011405 */
[----:B------:R-:W2:Y:S01]  /*02f0*/  S2R R3, SR_CTAID.Y ;  /* 0x0000000000037919 */ /* 0x000ea20000002600 */
[----:B0-----:R-:W-:Y:S01]  /*0300*/  UMOV UR4, 0x20 ;  /* 0x0000002000047882 */ /* 0x001fe20000000000 */
[----:B------:R-:W-:Y:S01]  /*0310*/  ISETP.NE.AND P2, PT, R8, RZ, PT ;  /* 0x000000ff0800720c */ /* 0x000fe20003f45270 */
[----:B------:R-:W-:Y:S01]  /*0320*/  NOP ;  /* 0x0000000000007918 */ /* 0x000fe20000000000 */
[----:B------:R-:W0:Y:S01]  /*0330*/  S2R R4, SR_CTAID.X ;  /* 0x0000000000047919 */ /* 0x000e220000002500 */
[----:B------:R-:W-:Y:S01]  /*0340*/  LEA.HI R6, R6, R5, RZ, 0x2 ;  /* 0x0000000506067211 */ /* 0x000fe200078f10ff */
[----:B------:R-:W-:Y:S01]  /*0350*/  NOP ;  /* 0x0000000000007918 */ /* 0x000fe20000000000 */
[----:B-----5:R-:W-:-:S02]  /*0360*/  ISETP.NE.OR P0, PT, R0, RZ, !P0 ;  /* 0x000000ff0000720c */ /* 0x020fc40004705670 */
[----:B-1----:R-:W-:Y:S02]  /*0370*/  ISETP.NE.AND P3, PT, R2, 0x1, PT ;  /* 0x000000010200780c */ /* 0x002fe40003f65270 */
[----:B------:R-:W-:-:S05]  /*0380*/  LOP3.LUT R0, R6, 0xfffffffc, RZ, 0xc0, !PT ;  /* 0xfffffffc06007812 */ /* 0x000fca00078ec0ff */
[----:B------:R-:W-:Y:S02]  /*0390*/  IMAD.IADD R0, R5, 0x1, -R0 ;  /* 0x0000000105007824 */ /* 0x000fe400078e0a00 */
[----:B------:R-:W-:Y:S02]  /*03a0*/  IMAD.MOV.U32 R5, RZ, RZ, RZ ;  /* 0x000000ffff057224 */ /* 0x000fe400078e00ff */
[----:B------:R-:W-:Y:S01]  /*03b0*/  VOTEU.ALL UP0, P0 ;  /* 0x00000000003f7886 */ /* 0x000fe20000000000 */
[----:B------:R-:W-:Y:S01]  /*03c0*/  VOTEU.ALL UP1, P0 ;  /* 0x00000000003f7886 */ /* 0x000fe20000020000 */
[----:B------:R-:W0:Y:S01]  /*03d0*/  @P3 LDC R17, c[0x0][0x10] ;  /* 0x00000400ff113b82 */ /* 0x000e220000000800 */
[----:B------:R-:W-:Y:S01]  /*03e0*/  @P3 MOV R7, RZ ;  /* 0x000000ff00073202 */ /* 0x000fe20000000f00 */
[----:B--2---:R-:W-:Y:S01]  /*03f0*/  @P3 IMAD.MOV.U32 R6, RZ, RZ, R3 ;  /* 0x000000ffff063224 */ /* 0x004fe200078e0003 */
[----:B------:R-:W-:Y:S01]  /*0400*/  @!UP0 UMOV UR6, 0x400 ;  /* 0x0000040000068882 */ /* 0x000fe20000000000 */
[----:B------:R-:W-:-:S04]  /*0410*/  @!UP0 UIADD3 UR4, -UR4, 0x100000, URZ ;  /* 0x0010000004048890 */ /* 0x000fc8000fffe13f */
[----:B------:R-:W-:Y:S02]  /*0420*/  @!UP0 USHF.L.U32 UR5, UR4, 0xb, URZ ;  /* 0x0000000b04058899 */ /* 0x000fe4000800063f */
[----:B------:R-:W-:Y:S01]  /*0430*/  @!UP0 USHF.L.U32 UR4, UR4, 0x1, URZ ;  /* 0x0000000104048899 */ /* 0x000fe2000800063f */
[----:B------:R-:W-:Y:S01]  /*0440*/  @P3 IMAD.MOV.U32 R11, RZ, RZ, RZ ;  /* 0x000000ffff0b3224 */ /* 0x000fe200078e00ff */
[----:B------:R-:W1:Y:S08]  /*0450*/  @!UP0 S2UR UR7, SR_CgaCtaId ;  /* 0x00000000000789c3 */ /* 0x000e700000008800 */
[----:B------:R-:W2:Y:S01]  /*0460*/  @!P3 LDC R9, c[0x0][0xc] ;  /* 0x00000300ff09bb82 */ /* 0x000ea20000000800 */
[----:B0-----:R-:W-:-:S05]  /*0470*/  @P3 IMAD.WIDE.U32 R16, R4, R17, R6 ;  /* 0x0000001104103225 */ /* 0x001fca00078e0006 */
[----:B------:R-:W-:Y:S01]  /*0480*/  @P3 IADD3 R17, R17, R11, RZ ;  /* 0x0000000b11113210 */ /* 0x000fe20007ffe0ff */
[----:B-1----:R-:W-:Y:S01]  /*0490*/  @!UP0 ULEA UR6, UR7, UR6, 0x18 ;  /* 0x0000000607068291 */ /* 0x002fe2000f8ec03f */
[----:B------:R-:W-:Y:S01]  /*04a0*/  VOTEU.ALL UP0, P0 ;  /* 0x00000000003f7886 */ /* 0x000fe20000000000 */
[----:B------:R-:W-:-:S04]  /*04b0*/  ISETP.NE.AND P0, PT, R0, 0x3, PT ;  /* 0x000000030000780c */ /* 0x000fc80003f05270 */
[----:B------:R-:W-:Y:S01]  /*04c0*/  ISETP.EQ.OR P0, PT, R0, RZ, !P0 ;  /* 0x000000ff0000720c */ /* 0x000fe20004702670 */
[----:B--2---:R-:W-:-:S03]  /*04d0*/  @!P3 IMAD.WIDE.U32 R6, R9, R3, R4 ;  /* 0x000000030906b225 */ /* 0x004fc600078e0004 */
[C---:B------:R-:W-:Y:S01]  /*04e0*/  ISETP.EQ.AND P0, PT, R8.reuse, RZ, P0 ;  /* 0x000000ff0800720c */ /* 0x040fe20000702270 */
[----:B------:R-:W-:Y:S01]  /*04f0*/  VIADD R8, R8, 0xffffffff ;  /* 0xffffffff08087836 */ /* 0x000fe20000000000 */
[----:B------:R-:W0:Y:S02]  /*0500*/  FENCE.VIEW.ASYNC.S ;  /* 0x00000000000073c6 */ /* 0x000e240000000000 */
[----:B0-----:R0:W3:Y:S01]  /*0510*/  @!UP0 SYNCS.EXCH.64 URZ, [UR6+0x40], UR4 ;  /* 0x00004004063f85b2 */ /* 0x0010e20008000100 */
[----:B------:R-:W-:Y:S01]  /*0520*/  @!P3 IMAD.MOV.U32 R16, RZ, RZ, R6 ;  /* 0x000000ffff10b224 */ /* 0x000fe200078e0006 */
[----:B------:R-:W-:Y:S01]  /*0530*/  SEL R19, RZ, 0x1, !P0 ;  /* 0x00000001ff137807 */ /* 0x000fe20004000000 */
[----:B------:R-:W-:Y:S01]  /*0540*/  @!P3 IMAD.MOV.U32 R17, RZ, RZ, R7 ;  /* 0x000000ffff11b224 */ /* 0x000fe200078e0007 */
[----:B------:R-:W-:-:S04]  /*0550*/  ISETP.GE.U32.AND P1, PT, R8, 0x2, PT ;  /* 0x000000020800780c */ /* 0x000fc80003f26070 */
[----:B------:R-:W-:Y:S01]  /*0560*/  SEL R19, R19, 0x2, P1 ;  /* 0x0000000213137807 */ /* 0x000fe20000800000 */
[----:B------:R0:W3:Y:S01]  /*0570*/  @!UP1 SYNCS.EXCH.64 URZ, [UR6+0x48], UR4 ;  /* 0x00004804063f95b2 */ /* 0x0000e20008000100 */
[----:B------:R-:W-:Y:S01]  /*0580*/  NOP ;  /* 0x0000000000007918 */ /* 0x000fe20000000000 */
[----:B---34-:R-:W-:Y:S06]  /*0590*/  BAR.SYNC.DEFER_BLOCKING 0x0 ;  /* 0x0000000000007b1d */ /* 0x018fec0000010000 */
[----:B------:R-:W-:Y:S05]  /*05a0*/  @!P2 BRA `(.L_x_3) ;  /* 0x0000010c0030a947 */ /* 0x000fea0003800000 */
[----:B------:R-:W-:-:S13]  /*05b0*/  ISETP.GT.U32.AND P0, PT, R8, 0x1, PT ;  /* 0x000000010800780c */ /* 0x000fda0003f04070 */
[----:B0-----:R-:W-:Y:S05]  /*05c0*/  @P0 EXIT ;  /* 0x000000000000094d */ /* 0x001fea0003800000 */
[----:B------:R-:W-:Y:S01]  /*05d0*/  IMAD.MOV.U32 R6, RZ, RZ, -0x1 ;  /* 0xffffffffff067424 */ /* 0x000fe200078e00ff */
[----:B------:R-:W-:Y:S01]  /*05e0*/  ULDC.64 UR4, c[0x0][0x650] ;  /* 0x0001940000047ab9 */ /* 0x000fe20000000a00 */
[----:B------:R-:W-:Y:S01]  /*05f0*/  PRMT R0, RZ, 0x7610, R0 ;  /* 0x00007610ff007816 */ /* 0x000fe20000000000 */
[----:B------:R-:W-:Y:S01]  /*0600*/  IMAD.MOV.U32 R23, RZ, RZ, -0x1 ;  /* 0xffffffffff177424 */ /* 0x000fe200078e00ff */
[----:B------:R-:W-:Y:S01]  /*0610*/  ISETP.GE.U32.AND P0, PT, R16, UR4, PT ;  /* 0x0000000410007c0c */ /* 0x000fe2000bf06070 */
[----:B------:R0:W-:Y:S01]  /*0620*/  STL [R1], R6 ;  /* 0x0000000601007387 */ /* 0x0001e20000100800 */
[----:B------:R-:W-:Y:S02]  /*0630*/  MOV R22, 0xffffffff ;  /* 0xffffffff00167802 */ /* 0x000fe40000000f00 */
[----:B------:R-:W-:-:S13]  /*0640*/  ISETP.GE.U32.AND.EX P0, PT, R17, UR5, PT, P0 ;  /* 0x0000000511007c0c */ /* 0x000fda000bf06100 */
[----:B0-----:R-:W-:Y:S05]  /*0650*/  @P0 BRA `(.L_x_4) ;  /* 0x00000004005c0947 */ /* 0x001fea0003800000 */
[----:B------:R-:W0:Y:S01]  /*0660*/  LDC.64 R14, c[0x0][0x628] ;  /* 0x00018a00ff0e7b82 */ /* 0x000e220000000a00 */
[----:B------:R-:W-:Y:S02]  /*0670*/  IMAD.MOV.U32 R6, RZ, RZ, R16 ;  /* 0x000000ffff067224 */ /* 0x000fe400078e0010 */
[----:B------:R-:W-:-:S05]  /*0680*/  IMAD.MOV.U32 R7, RZ, RZ, R17 ;  /* 0x000000ffff077224 */ /* 0x000fca00078e0011 */
[----:B------:R-:W1:Y:S08]  /*0690*/  LDC R0, c[0x0][0x630] ;  /* 0x00018c00ff007b82 */ /* 0x000e700000000800 */
[----:B------:R-:W2:Y:S01]  /*06a0*/  LDC.64 R20, c[0x0][0x620] ;  /* 0x00018800ff147b82 */ /* 0x000ea20000000a00 */
[----:B0-----:R-:W-:-:S04]  /*06b0*/  ISETP.NE.U32.AND P0, PT, R14, RZ, PT ;  /* 0x000000ff0e00720c */ /* 0x001fc80003f05070 */
[----:B------:R-:W-:-:S13]  /*06c0*/  ISETP.NE.AND.EX P0, PT, R15, RZ, PT, P0 ;  /* 0x000000ff0f00720c */ /* 0x000fda0003f05300 */
[----:B-12---:R-:W-:Y:S05]  /*06d0*/  @!P0 BRA `(.L_x_5) ;  /* 0x0000000000288947 */ /* 0x006fea0003800000 */
[----:B------:R-:W0:Y:S02]  /*06e0*/  LDC R11, c[0x0][0x634] ;  /* 0x00018d00ff0b7b82 */ /* 0x000e240000000800 */
[----:B0-----:R-:W-:-:S04]  /*06f0*/  IADD3 R11, P0, R16, R11, RZ ;  /* 0x0000000b100b7210 */ /* 0x001fc80007f1e0ff */
[----:B------:R-:W-:-:S05]  /*0700*/  IADD3.X R13, RZ, R17, RZ, P0, !PT ;  /* 0x00000011ff0d7210 */ /* 0x000fca00007fe4ff */
[----:B------:R-:W-:-:S04]  /*0710*/  IMAD.WIDE.U32 R6, R13, R14, RZ ;  /* 0x0000000e0d067225 */ /* 0x000fc800078e00ff */
[----:B------:R-:W-:-:S04]  /*0720*/  IMAD.WIDE.U32 R8, P0, R11, R15, R6 ;  /* 0x0000000f0b087225 */ /* 0x000fc80007800006 */
[----:B------:R-:W-:-:S04]  /*0730*/  IMAD.WIDE.U32 R6, R11, R14, RZ ;  /* 0x0000000e0b067225 */ /* 0x000fc800078e00ff */
[----:B------:R-:W-:Y:S01]  /*0740*/  IMAD.X R11, RZ, RZ, RZ, P0 ;  /* 0x000000ffff0b7224 */ /* 0x000fe200000e06ff */
[----:B------:R-:W-:Y:S01]  /*0750*/  IADD3 RZ, P0, R7, R8, RZ ;  /* 0x0000000807ff7210 */ /* 0x000fe20007f1e0ff */
[----:B------:R-:W-:-:S04]  /*0760*/  IMAD.MOV.U32 R10, RZ, RZ, R9 ;  /* 0x000000ffff0a7224 */ /* 0x000fc800078e0009 */
[----:B------:R-:W-:-:S08]  /*0770*/  IMAD.WIDE.U32.X R6, R13, R15, R10, P0 ;  /* 0x0000000f0d067225 */ /* 0x000fd000000e040a */
.L_x_5:
[-CC-:B------:R-:W-:Y:S01]  /*0780*/  SHF.R.U64 R27, R6, R0.reuse, R7.reuse ;  /* 0x00000000061b7219 */ /* 0x180fe20000001207 */
[----:B------:R-:W0:Y:S01]  /*0790*/  LDC R10, c[0x0][0x618] ;  /* 0x00018600ff0a7b82 */ /* 0x000e220000000800 */
[----:B------:R-:W-:Y:S01]  /*07a0*/  SHF.R.U32.HI R5, RZ, R0, R7 ;  /* 0x00000000ff057219 */ /* 0x000fe20000011607 */
[----:B------:R-:W-:Y:S01]  /*07b0*/  ULDC UR4, c[0x0][0x150] ;  /* 0x0000540000047ab9 */ /* 0x000fe20000000800 */
[----:B------:R-:W-:Y:S02]  /*07c0*/  IADD3 R9, P0, RZ, -R27, RZ ;  /* 0x8000001bff097210 */ /* 0x000fe40007f1e0ff */
[----:B------:R-:W-:-:S03]  /*07d0*/  I2FP.F32.U32 R0, R4 ;  /* 0x0000000400007245 */ /* 0x000fc60000201000 */
[----:B------:R-:W1:Y:S01]  /*07e0*/  LDC.64 R24, c[0x0][0x640] ;  /* 0x00019000ff187b82 */ /* 0x000e620000000a00 */
[----:B------:R-:W-:Y:S02]  /*07f0*/  IMAD.X R11, RZ, RZ, ~R5, P0 ;  /* 0x000000ffff0b7224 */ /* 0x000fe400000e0e05 */
[----:B------:R-:W-:Y:S01]  /*0800*/  FMUL R0, R0, UR4 ;  /* 0x0000000400007c20 */ /* 0x000fe20008400000 */
[----:B------:R-:W-:Y:S01]  /*0810*/  IMAD.WIDE.U32 R6, R9, R20, R16 ;  /* 0x0000001409067225 */ /* 0x000fe200078e0010 */
[----:B------:R-:W-:-:S03]  /*0820*/  ULDC UR4, c[0x0][0x154] ;  /* 0x0000550000047ab9 */ /* 0x000fc60000000800 */
[----:B------:R-:W-:Y:S01]  /*0830*/  IMAD R8, R11, R20, RZ ;  /* 0x000000140b087224 */ /* 0x000fe200078e02ff */
[----:B------:R-:W2:Y:S01]  /*0840*/  LDC R5, c[0x0][0x144] ;  /* 0x00005100ff057b82 */ /* 0x000ea20000000800 */
[----:B------:R-:W3:Y:S02]  /*0850*/  F2I.U32.TRUNC.NTZ R0, R0 ;  /* 0x0000000000007305 */ /* 0x000ee4000020f000 */
[----:B------:R-:W-:-:S05]  /*0860*/  IMAD R9, R9, R21, R8 ;  /* 0x0000001509097224 */ /* 0x000fca00078e0208 */
[----:B------:R-:W4:Y:S01]  /*0870*/  LDC R12, c[0x0][0x608] ;  /* 0x00018200ff0c7b82 */ /* 0x000f220000000800 */
[----:B------:R-:W-:Y:S01]  /*0880*/  IADD3 R7, R7, R9, RZ ;  /* 0x0000000907077210 */ /* 0x000fe20007ffe0ff */
[----:B------:R-:W-:-:S03]  /*0890*/  IMAD.MOV.U32 R9, RZ, RZ, -0x1 ;  /* 0xffffffffff097424 */ /* 0x000fc600078e00ff */
[-CC-:B0-----:R-:W-:Y:S02]  /*08a0*/  SHF.R.U64 R20, R6, R10.reuse, R7.reuse ;  /* 0x0000000a06147219 */ /* 0x181fe40000001207 */
[----:B------:R-:W-:Y:S01]  /*08b0*/  I2FP.F32.U32 R6, R3 ;  /* 0x0000000300067245 */ /* 0x000fe20000201000 */
[----:B------:R-:W0:Y:S01]  /*08c0*/  LDC R22, c[0x0][0x658] ;  /* 0x00019600ff167b82 */ /* 0x000e220000000800 */
[----:B-1----:R-:W-:Y:S01]  /*08d0*/  ISETP.NE.U32.AND P0, PT, R24, RZ, PT ;  /* 0x000000ff1800720c */ /* 0x002fe20003f05070 */
[----:B---3--:R-:W-:Y:S01]  /*08e0*/  IMAD.MOV R8, RZ, RZ, -R0 ;  /* 0x000000ffff087224 */ /* 0x008fe200078e0a00 */
[----:B------:R-:W-:Y:S01]  /*08f0*/  SHF.R.U32.HI R7, RZ, R10, R7 ;  /* 0x0000000aff077219 */ /* 0x000fe20000011607 */
[----:B------:R-:W-:Y:S01]  /*0900*/  FMUL R6, R6, UR4 ;  /* 0x0000000406067c20 */ /* 0x000fe20008400000 */
[----:B------:R-:W-:-:S03]  /*0910*/  ISETP.NE.AND.EX P0, PT, R25, RZ, PT, P0 ;  /* 0x000000ff1900720c */ /* 0x000fc60003f05300 */
[----:B------:R-:W1:Y:S01]  /*0920*/  LDC R14, c[0x0][0x148] ;  /* 0x00005200ff0e7b82 */ /* 0x000e620000000800 */
[----:B--2---:R-:W-:-:S07]  /*0930*/  IMAD R0, R5, R8, R4 ;  /* 0x0000000805007224 */ /* 0x004fce00078e0204 */
[----:B------:R-:W2:Y:S01]  /*0940*/  LDC R15, c[0x0][0x600] ;  /* 0x00018000ff0f7b82 */ /* 0x000ea20000000800 */
[-CC-:B----4-:R-:W-:Y:S02]  /*0950*/  SHF.R.U64 R28, R20, R12.reuse, R7.reuse ;  /* 0x0000000c141c7219 */ /* 0x190fe40000001207 */
[----:B------:R-:W-:Y:S01]  /*0960*/  SHF.R.U32.HI R5, RZ, R12, R7 ;  /* 0x0000000cff057219 */ /* 0x000fe20000011607 */
[----:B------:R-:W-:Y:S01]  /*0970*/  IMAD.MOV.U32 R7, RZ, RZ, 0x1 ;  /* 0x00000001ff077424 */ /* 0x000fe200078e00ff */
[----:B------:R3:W4:Y:S03]  /*0980*/  F2I.U32.TRUNC.NTZ R12, R6 ;  /* 0x00000006000c7305 */ /* 0x000726000020f000 */
[----:B------:R-:W1:Y:S01]  /*0990*/  LDC R21, c[0x0][0x648] ;  /* 0x00019200ff157b82 */ /* 0x000e620000000800 */
[-C--:B0-----:R-:W-:Y:S02]  /*09a0*/  SHF.L.U32 R4, R9, R22.reuse, RZ ;  /* 0x0000001609047219 */ /* 0x081fe400000006ff */
[----:B------:R-:W-:-:S02]  /*09b0*/  SHF.R.U64 R30, R28, R22, R5 ;  /* 0x000000161c1e7219 */ /* 0x000fc40000001205 */
[----:B------:R-:W-:Y:S02]  /*09c0*/  LOP3.LUT R11, RZ, R4, RZ, 0x33, !PT ;  /* 0x00000004ff0b7212 */ /* 0x000fe400078e33ff */
[-C--:B------:R-:W-:Y:S01]  /*09d0*/  SHF.R.U32.HI R5, RZ, R22.reuse, R5 ;  /* 0x00000016ff057219 */ /* 0x080fe20000011605 */
[----:B------:R-:W0:Y:S01]  /*09e0*/  LDC R23, c[0x0][0x638] ;  /* 0x00018e00ff177b82 */ /* 0x000e220000000800 */
[----:B------:R-:W-:Y:S02]  /*09f0*/  SHF.L.U32 R10, R7, R22, RZ ;  /* 0x00000016070a7219 */ /* 0x000fe400000006ff */
[----:B------:R-:W-:-:S05]  /*0a00*/  MOV R4, R30 ;  /* 0x0000001e00047202 */ /* 0x000fca0000000f00 */
[----:B------:R-:W0:Y:S01]  /*0a10*/  LDC R26, c[0x0][0x610] ;  /* 0x00018400ff1a7b82 */ /* 0x000e220000000800 */
[----:B---34-:R-:W-:Y:S05]  /*0a20*/  @!P0 BRA `(.L_x_6) ;  /* 0x0000000000288947 */ /* 0x018fea0003800000 */
[----:B------:R-:W3:Y:S02]  /*0a30*/  LDC R9, c[0x0][0x64c] ;  /* 0x00019300ff097b82 */ /* 0x000ee40000000800 */
[----:B---3--:R-:W-:-:S05]  /*0a40*/  IADD3 R9, P0, R30, R9, RZ ;  /* 0x000000091e097210 */ /* 0x008fca0007f1e0ff */
[----:B------:R-:W-:-:S04]  /*0a50*/  IMAD.X R13, RZ, RZ, R5, P0 ;  /* 0x000000ffff0d7224 */ /* 0x000fc800000e0605 */
[----:B------:R-:W-:-:S04]  /*0a60*/  IMAD.WIDE.U32 R4, R13, R24, RZ ;  /* 0x000000180d047225 */ /* 0x000fc800078e00ff */
[----:B------:R-:W-:-:S04]  /*0a70*/  IMAD.WIDE.U32 R6, P0, R9, R25, R4 ;  /* 0x0000001909067225 */ /* 0x000fc80007800004 */
[----:B------:R-:W-:-:S04]  /*0a80*/  IMAD.WIDE.U32 R4, R9, R24, RZ ;  /* 0x0000001809047225 */ /* 0x000fc800078e00ff */
[----:B------:R-:W-:Y:S01]  /*0a90*/  IMAD.X R9, RZ, RZ, RZ, P0 ;  /* 0x000000ffff097224 */ /* 0x000fe200000e06ff */
[----:B------:R-:W-:Y:S01]  /*0aa0*/  IADD3 RZ, P0, R5, R6, RZ ;  /* 0x0000000605ff7210 */ /* 0x000fe20007f1e0ff */
[----:B------:R-:W-:-:S04]  /*0ab0*/  IMAD.MOV.U32 R8, RZ, RZ, R7 ;  /* 0x000000ffff087224 */ /* 0x000fc800078e0007 */
[----:B------:R-:W-:-:S08]  /*0ac0*/  IMAD.WIDE.U32.X R4, R13, R25, R8, P0 ;  /* 0x000000190d047225 */ /* 0x000fd000000e0408 */
.L_x_6:
[----:B-1----:R-:W-:Y:S01]  /*0ad0*/  SHF.R.U64 R4, R4, R21, R5 ;  /* 0x0000001504047219 */ /* 0x002fe20000001205 */
[----:B--2---:R-:W-:Y:S01]  /*0ae0*/  VIADD R5, R15, 0xffffffff ;  /* 0xffffffff0f057836 */ /* 0x004fe20000000000 */
[----:B------:R-:W-:Y:S02]  /*0af0*/  IADD3 R12, -R12, RZ, RZ ;  /* 0x000000ff0c0c7210 */ /* 0x000fe40007ffe1ff */
[----:B------:R-:W-:Y:S01]  /*0b00*/  LOP3.LUT R11, R28, R11, RZ, 0xc0, !PT ;  /* 0x0000000b1c0b7212 */ /* 0x000fe200078ec0ff */
[----:B------:R-:W-:Y:S01]  /*0b10*/  IMAD.MOV R6, RZ, RZ, -R4 ;  /* 0x000000ffff067224 */ /* 0x000fe200078e0a04 */
[----:B------:R-:W-:Y:S01]  /*0b20*/  LOP3.LUT R5, R20, R5, RZ, 0xc0, !PT ;  /* 0x0000000514057212 */ /* 0x000fe200078ec0ff */
[----:B------:R-:W-:Y:S02]  /*0b30*/  @P3 IMAD R0, R14, R12, R3 ;  /* 0x0000000c0e003224 */ /* 0x000fe400078e0203 */
[----:B------:R-:W-:Y:S02]  /*0b40*/  IMAD R3, R10, R4, R11 ;  /* 0x000000040a037224 */ /* 0x000fe400078e020b */
[----:B0-----:R-:W-:Y:S01]  /*0b50*/  IMAD R4, R6, R23, R30 ;  /* 0x0000001706047224 */ /* 0x001fe200078e021e */
[----:B------:R-:W-:Y:S01]  /*0b60*/  MOV R23, R27 ;  /* 0x0000001b00177202 */ /* 0x000fe20000000f00 */
[----:B------:R-:W-:-:S02]  /*0b70*/  IMAD R3, R3, R26, R0 ;  /* 0x0000001a03037224 */ /* 0x000fc400078e0200 */
[----:B------:R-:W-:Y:S02]  /*0b80*/  IMAD R4, R4, R15, R5 ;  /* 0x0000000f04047224 */ /* 0x000fe400078e0205 */
[----:B------:R-:W-:-:S03]  /*0b90*/  IMAD.MOV.U32 R0, RZ, RZ, 0x1 ;  /* 0x00000001ff007424 */ /* 0x000fc600078e00ff */
[----:B------:R-:W-:Y:S02]  /*0ba0*/  SEL R22, R4, R3, !P3 ;  /* 0x0000000304167207 */ /* 0x000fe40005800000 */
[----:B------:R-:W-:-:S05]  /*0bb0*/  SEL R3, R3, R4, !P3 ;  /* 0x0000000403037207 */ /* 0x000fca0005800000 */
[----:B------:R0:W-:Y:S02]  /*0bc0*/  STL [R1], R3 ;  /* 0x0000000301007387 */ /* 0x0001e40000100800 */
.L_x_4:
[----:B------:R-:W-:-:S08]  /*0bd0*/  NOP ;  /* 0x0000000000007918 */ /* 0x000fd00000000000 */
[----:B------:R-:W1:Y:S02]  /*0be0*/  USETMAXREG.TRY_ALLOC.CTAPOOL UP0, 0xe8 ;  /* 0x000000e8000079c8 */ /* 0x000e640008000600 */
[----:B-1----:R-:W-:-:S13]  /*0bf0*/  PLOP3.LUT P0, PT, PT, PT, UP0, 0x80, 0x0 ;  /* 0x000000000000781c */ /* 0x002fda0003f0f008 */
[----:B------:R-:W-:Y:S05]  /*0c00*/  @!P0 BRA `(.L_x_4) ;  /* 0xfffffffc00f08947 */ /* 0x000fea000383ffff */
[----:B------:R-:W-:Y:S01]  /*0c10*/  ULDC.64 UR4, c[0x0][0x598] ;  /* 0x0001660000047ab9 */ /* 0x000fe20000000a00 */
[----:B------:R-:W-:Y:S01]  /*0c20*/  ULDC.64 UR36, c[0x0][0x208] ;  /* 0x0000820000247ab9 */ /* 0x000fe20000000a00 */
[----:B------:R-:W-:-:S04]  /*0c30*/  ISETP.NE.U32.AND P0, PT, RZ, UR4, PT ;  /* 0x00000004ff007c0c */ /* 0x000fc8000bf05070 */
[----:B------:R-:W-:-:S13]  /*0c40*/  ISETP.NE.AND.EX P0, PT, RZ, UR5, PT, P0 ;  /* 0x00000005ff007c0c */ /* 0x000fda000bf05300 */
[----:B------:R-:W-:Y:S05]  /*0c50*/  @!P0 BRA `(.L_x_7) ;  /* 0x00000000001c8947 */ /* 0x000fea0003800000 */
[----:B------:R-:W1:Y:S02]  /*0c60*/  LDC.64 R4, c[0x0][0x598] ;  /* 0x00016600ff047b82 */ /* 0x000e640000000a00 */
[----:B-1----:R-:W2:Y:S02]  /*0c70*/  LDG.E.64 R4, desc[UR36][R4.64] ;  /* 0x0000002404047981 */ /* 0x002ea4000c1e1b00 */
[----:B--2---:R-:W-:-:S04]  /*0c80*/  ISETP.NE.U32.AND P0, PT, R4, RZ, PT ;  /* 0x000000ff0400720c */ /* 0x004fc80003f05070 */
[----:B------:R-:W-:-:S13]  /*0c90*/  ISETP.NE.AND.EX P0, PT, R5, RZ, PT, P0 ;  /* 0x000000ff0500720c */ /* 0x000fda0003f05300 */
[----:B------:R-:W-:Y:S05]  /*0ca0*/  @!P0 BRA `(.L_x_7) ;  /* 0x0000000000088947 */ /* 0x000fea0003800000 */
[----:B------:R1:W5:Y:S01]  /*0cb0*/  LD.E R217, desc[UR36][R4.64] ;  /* 0x0000002404d97980 */ /* 0x000362000c101900 */
[----:B------:R-:W-:Y:S05]  /*0cc0*/  BRA `(.L_x_8) ;  /* 0x0000000000247947 */ /* 0x000fea0003800000 */
.L_x_7:
[----:B------:R-:W-:Y:S02]  /*0cd0*/  ULDC.64 UR4, c[0x0][0x588] ;  /* 0x0001620000047ab9 */ /* 0x000fe40000000a00 */
[----:B------:R-:W-:-:S04]  /*0ce0*/  ISETP.NE.U32.AND P0, PT, RZ, UR4, PT ;  /* 0x00000004ff007c0c */ /* 0x000fc8000bf05070 */
[----:B------:R-:W-:-:S13]  /*0cf0*/  ISETP.NE.AND.EX P0, PT, RZ, UR5, PT, P0 ;  /* 0x00000005ff007c0c */ /* 0x000fda000bf05300 */
[----:B------:R-:W-:Y:S05]  /*0d00*/  @!P0 BRA `(.L_x_9) ;  /* 0x00000000000c8947 */ /* 0x000fea0003800000 */
[----:B------:R-:W1:Y:S02]  /*0d10*/  LDC.64 R4, c[0x0][0x588] ;  /* 0x00016200ff047b82 */ /* 0x000e640000000a00 */
[----:B-1----:R2:W5:Y:S01]  /*0d20*/  LDG.E R217, desc[UR36][R4.64] ;  /* 0x0000002404d97981 */ /* 0x002562000c1e1900 */
[----:B------:R-:W-:Y:S05]  /*0d30*/  BRA `(.L_x_8) ;  /* 0x0000000000087947 */ /* 0x000fea0003800000 */
.L_x_9:
[----:B------:R-:W-:Y:S02]  /*0d40*/  ULDC UR4, c[0x0][0x580] ;  /* 0x0001600000047ab9 */ /* 0x000fe40000000800 */
[----:B------:R-:W-:-:S07]  /*0d50*/  IMAD.U32 R217, RZ, RZ, UR4 ;  /* 0x00000004ffd97e24 */ /* 0x000fce000f8e00ff */
.L_x_8:
[----:B------:R-:W-:Y:S02]  /*0d60*/  ULDC.64 UR4, c[0x0][0x5a0] ;  /* 0x0001680000047ab9 */ /* 0x000fe40000000a00 */
[----:B------:R-:W-:-:S04]  /*0d70*/  ISETP.NE.U32.AND P0, PT, RZ, UR4, PT ;  /* 0x00000004ff007c0c */ /* 0x000fc8000bf05070 */
[----:B------:R-:W-:-:S13]  /*0d80*/  ISETP.NE.AND.EX P0, PT, RZ, UR5, PT, P0 ;  /* 0x00000005ff007c0c */ /* 0x000fda000bf05300 */
[----:B------:R-:W-:Y:S05]  /*0d90*/  @!P0 BRA `(.L_x_10) ;  /* 0x00000000001c8947 */ /* 0x000fea0003800000 */
[----:B-12---:R-:W1:Y:S02]  /*0da0*/  LDC.64 R4, c[0x0][0x5a0] ;  /* 0x00016800ff047b82 */ /* 0x006e640000000a00 */
[----:B-1----:R-:W2:Y:S02]  /*0db0*/  LDG.E.64 R4, desc[UR36][R4.64] ;  /* 0x0000002404047981 */ /* 0x002ea4000c1e1b00 */
[----:B--2---:R-:W-:-:S04]  /*0dc0*/  ISETP.NE.U32.AND P0, PT, R4, RZ, PT ;  /* 0x000000ff0400720c */ /* 0x004fc80003f05070 */
[----:B------:R-:W-:-:S13]  /*0dd0*/  ISETP.NE.AND.EX P0, PT, R5, RZ, PT, P0 ;  /* 0x000000ff0500720c */ /* 0x000fda0003f05300 */
[----:B------:R-:W-:Y:S05]  /*0de0*/  @!P0 BRA `(.L_x_10) ;  /* 0x0000000000088947 */ /* 0x000fea0003800000 */
[----:B------:R1:W5:Y:S01]  /*0df0*/  LD.E R216, desc[UR36][R4.64] ;  /* 0x0000002404d87980 */ /* 0x000362000c101900 */
[----:B------:R-:W-:Y:S05]  /*0e00*/  BRA `(.L_x_11) ;  /* 0x0000000000247947 */ /* 0x000fea0003800000 */
.L_x_10:
[----:B------:R-:W-:Y:S02]  /*0e10*/  ULDC.64 UR4, c[0x0][0x590] ;  /* 0x0001640000047ab9 */ /* 0x000fe40000000a00 */
[----:B------:R-:W-:-:S04]  /*0e20*/  ISETP.NE.U32.AND P0, PT, RZ, UR4, PT ;  /* 0x00000004ff007c0c */ /* 0x000fc8000bf05070 */
[----:B------:R-:W-:-:S13]  /*0e30*/  ISETP.NE.AND.EX P0, PT, RZ, UR5, PT, P0 ;  /* 0x00000005ff007c0c */ /* 0x000fda000bf05300 */
[----:B------:R-:W-:Y:S05]  /*0e40*/  @!P0 BRA `(.L_x_12) ;  /* 0x00000000000c8947 */ /* 0x000fea0003800000 */
[----:B-12---:R-:W1:Y:S02]  /*0e50*/  LDC.64 R4, c[0x0][0x590] ;  /* 0x00016400ff047b82 */ /* 0x006e640000000a00 */
[----:B-1----:R2:W5:Y:S01]  /*0e60*/  LDG.E R216, desc[UR36][R4.64] ;  /* 0x0000002404d87981 */ /* 0x002562000c1e1900 */
[----:B------:R-:W-:Y:S05]  /*0e70*/  BRA `(.L_x_11) ;  /* 0x0000000000087947 */ /* 0x000fea0003800000 */
.L_x_12:
[----:B------:R-:W-:Y:S02]  /*0e80*/  ULDC UR4, c[0x0][0x584] ;  /* 0x0001610000047ab9 */ /* 0x000fe40000000800 */
[----:B------:R-:W-:-:S07]  /*0e90*/  IMAD.U32 R216, RZ, RZ, UR4 ;  /* 0x00000004ffd87e24 */ /* 0x000fce000f8e00ff */
.L_x_11:
[----:B------:R-:W-:-:S13]  /*0ea0*/  LOP3.LUT P0, RZ, R0, 0xff, RZ, 0xc0, !PT ;  /* 0x000000ff00ff7812 */ /* 0x000fda000780c0ff */
[----:B------:R-:W-:Y:S05]  /*0eb0*/  @!P0 EXIT ;  /* 0x000000000000894d */ /* 0x000fea0003800000 */
[----:B------:R-:W-:Y:S01]  /*0ec0*/  ULDC UR4, c[0x0][0x28c] ;  /* 0x0000a30000047ab9 */ /* 0x000fe20000000800 */
[----:B------:R-:W-:Y:S01]  /*0ed0*/  UMOV UR38, URZ ;  /* 0x0000003f00267c82 */ /* 0x000fe20008000000 */
[----:B------:R-:W-:Y:S01]  /*0ee0*/  UIADD3 UR4, UR4, 0x3f, URZ ;  /* 0x0000003f04047890 */ /* 0x000fe2000fffe03f */
[----:B------:R-:W-:-:S03]  /*0ef0*/  UMOV UR39, URZ ;  /* 0x0000003f00277c82 */ /* 0x000fc60008000000 */
[----:B------:R-:W-:-:S04]  /*0f00*/  USHF.R.S32.HI UR5, URZ, 0x1f, UR4 ;  /* 0x0000001f3f057899 */ /* 0x000fc80008011404 */
[----:B------:R-:W-:-:S04]  /*0f10*/  ULEA.HI UR5, UR5, UR4, URZ, 0x6 ;  /* 0x0000000405057291 */ /* 0x000fc8000f8f303f */
[----:B------:R-:W-:-:S12]  /*0f20*/  USHF.R.S32.HI UR40, URZ, 0x6, UR5 ;  /* 0x000000063f287899 */ /* 0x000fd80008011405 */
.L_x_414:
[----:B------:R-:W-:Y:S01]  /*0f30*/  LOP3.LUT R0, R18, 0x80, RZ, 0xc0, !PT ;  /* 0x0000008012007812 */ /* 0x000fe200078ec0ff */
[----:B---3--:R-:W3:Y:S01]  /*0f40*/  S2UR UR7, SR_CgaCtaId ;  /* 0x00000000000779c3 */ /* 0x008ee20000008800 */
[----:B------:R-:W-:Y:S02]  /*0f50*/  UMOV UR6, 0x400 ;  /* 0x0000040000067882 */ /* 0x000fe40000000000 */
[----:B------:R-:W-:-:S06]  /*0f60*/  SHF.R.U32.HI R0, RZ, 0x7, R0 ;  /* 0x00000007ff007819 */ /* 0x000fcc0000011600 */
[----:B----4-:R-:W4:Y:S01]  /*0f70*/  SHFL.IDX PT, R0, R0, RZ, 0x1f ;  /* 0x00001fff00007589 */ /* 0x010f2200000e0000 */
[----:B---3--:R-:W-:Y:S01]  /*0f80*/  ULEA UR42, UR7, UR6, 0x18 ;  /* 0x00000006072a7291 */ /* 0x008fe2000f8ec03f */
[----:B----4-:R-:W-:-:S13]  /*0f90*/  R2UR UR4, R0 ;  /* 0x00000000000472ca */ /* 0x010fda00000e0000 */
[----:B------:R-:W-:-:S04]  /*0fa0*/  ULEA.HI UR5, UR4, UR4, URZ, 0x1 ;  /* 0x0000000404057291 */ /* 0x000fc8000f8f083f */
[----:B------:R-:W-:-:S04]  /*0fb0*/  ULOP3.LUT UR5, UR5, 0x7fffe, URZ, 0xc0, !UPT ;  /* 0x0007fffe05057892 */ /* 0x000fc8000f8ec03f */
[----:B------:R-:W-:-:S03]  /*0fc0*/  UIADD3 UR5, UR4, -UR5, URZ ;  /* 0x8000000504057290 */ /* 0x000fc6000fffe03f */
[----:B------:R-:W-:Y:S01]  /*0fd0*/  ULDC UR4, c[0x0][0x28c] ;  /* 0x0000a30000047ab9 */ /* 0x000fe20000000800 */
[----:B------:R-:W-:Y:S01]  /*0fe0*/  ULEA UR5, UR5, UR42, 0xd ;  /* 0x0000002a05057291 */ /* 0x000fe2000f8e683f */
[----:B------:R-:W-:-:S03]  /*0ff0*/  ISETP.LT.AND P0, PT, RZ, UR4, PT ;  /* 0x00000004ff007c0c */ /* 0x000fc6000bf01270 */
[----:B------:R-:W-:-:S04]  /*1000*/  UIADD3 UR5, UR5, 0x100, URZ ;  /* 0x0000010005057890 */ /* 0x000fc8000fffe03f */
[----:B------:R-:W-:-:S04]  /*1010*/  USHF.R.U32.HI UR5, URZ, 0x4, UR5 ;  /* 0x000000043f057899 */ /* 0x000fc80008011605 */
[----:B------:R-:W-:Y:S02]  /*1020*/  ULOP3.LUT UR41, UR5, 0x3fff, URZ, 0xc0, !UPT ;  /* 0x00003fff05297892 */ /* 0x000fe4000f8ec03f */
[----:B-12--5:R-:W-:Y:S10]  /*1030*/  @P0 BRA `(.L_x_13) ;  /* 0x0000000000400947 */ /* 0x026ff40003800000 */
[----:B------:R-:W-:Y:S01]  /*1040*/  MOV R0, 0x0 ;  /* 0x0000000000007802 */ /* 0x000fe20000000f00 */
[----:B------:R-:W-:Y:S01]  /*1050*/  ULDC.64 UR4, c[0x4][0x68] ;  /* 0x01001a0000047ab9 */ /* 0x000fe20000000a00 */
[----:B------:R-:W-:Y:S01]  /*1060*/  ULDC.64 UR6, c[0x4][0x8] ;  /* 0x0100020000067ab9 */ /* 0x000fe20000000a00 */
[----:B-12---:R-:W-:Y:S01]  /*1070*/  IMAD.U32 R4, RZ, RZ, UR4 ;  /* 0x00000004ff047e24 */ /* 0x006fe2000f8e00ff */
[----:B------:R1:W2:Y:S01]  /*1080*/  LDC.64 R14, c[0x4][R0] ;  /* 0x01000000000e7b82 */ /* 0x0002a20000000a00 */
[----:B------:R-:W-:Y:S01]  /*1090*/  MOV R5, UR5 ;  /* 0x0000000500057c02 */ /* 0x000fe20008000f00 */
[----:B------:R-:W-:Y:S01]  /*10a0*/  ULDC.64 UR4, c[0x4][0x70] ;  /* 0x01001c0000047ab9 */ /* 0x000fe20000000a00 */
[----:B------:R-:W-:Y:S01]  /*10b0*/  IMAD.U32 R10, RZ, RZ, UR6 ;  /* 0x00000006ff0a7e24 */ /* 0x000fe2000f8e00ff */
[----:B------:R-:W-:Y:S01]  /*10c0*/  MOV R11, UR7 ;  /* 0x00000007000b7c02 */ /* 0x000fe20008000f00 */
[----:B------:R-:W-:Y:S02]  /*10d0*/  IMAD.U32 R6, RZ, RZ, UR4 ;  /* 0x00000004ff067e24 */ /* 0x000fe4000f8e00ff */
[----:B------:R-:W-:-:S02]  /*10e0*/  IMAD.U32 R7, RZ, RZ, UR5 ;  /* 0x00000005ff077e24 */ /* 0x000fc4000f8e00ff */
[----:B------:R-:W-:Y:S02]  /*10f0*/  IMAD.MOV.U32 R8, RZ, RZ, 0x1e1 ;  /* 0x000001e1ff087424 */ /* 0x000fe400078e00ff */
[----:B------:R-:W-:Y:S02]  /*1100*/  IMAD.MOV.U32 R12, RZ, RZ, 0x1 ;  /* 0x00000001ff0c7424 */ /* 0x000fe400078e00ff */
[----:B-1----:R-:W-:-:S07]  /*1110*/  IMAD.MOV.U32 R13, RZ, RZ, RZ ;  /* 0x000000ffff0d7224 */ /* 0x002fce00078e00ff */
[----:B------:R-:W-:-:S07]  /*1120*/  LEPC R20, `(.L_x_13) ;  /* 0x000000001014794e */ /* 0x000fce0000000000 */
[----:B0-2--5:R-:W-:Y:S05]  /*1130*/  CALL.ABS.NOINC R14 ;  /* 0x000000000e007343 */ /* 0x025fea0003c00000 */
.L_x_13:
[----:B------:R-:W-:-:S04]  /*1140*/  LOP3.LUT R0, R19, 0x1, RZ, 0xfc, !PT ;  /* 0x0000000113007812 */ /* 0x000fc800078efcff */
[----:B------:R-:W-:-:S13]  /*1150*/  ISETP.NE.AND P0, PT, R0, 0x3, PT ;  /* 0x000000030000780c */ /* 0x000fda0003f05270 */
[----:B------:R-:W-:Y:S05]  /*1160*/  @!P0 BRA `(.L_x_14) ;  /* 0x0000000000048947 */ /* 0x000fea0003800000 */
[----:B------:R-:W-:Y:S01]  /*1170*/  BPT.TRAP 0x1 ;  /* 0x000000040000795c */ /* 0x000fe20000300000 */
.L_x_14:
[----:B------:R-:W-:Y:S01]  /*1180*/  IMAD.U32 R0, RZ, RZ, UR38 ;  /* 0x00000026ff007e24 */ /* 0x000fe2000f8e00ff */
[----:B0-----:R-:W-:-:S04]  /*1190*/  MOV R3, UR39 ;  /* 0x0000002700037c02 */ /* 0x001fc80008000f00 */
[----:B------:R-:W-:Y:S02]  /*11a0*/  LEA R3, R3, UR42, 0x3 ;  /* 0x0000002a03037c11 */ /* 0x000fe4000f8e18ff */
[----:B------:R-:W-:-:S04]  /*11b0*/  SHF.L.U32 R0, R0, 0x1f, RZ ;  /* 0x0000001f00007819 */ /* 0x000fc800000006ff */
[----:B------:R0:W3:Y:S01]  /*11c0*/  SYNCS.PHASECHK.TRANS64.TRYWAIT P1, [R3+URZ], R0 ;  /* 0x00000000030075a7 */ /* 0x0000e2000802017f */
[----:B------:R-:W-:Y:S05]  /*11d0*/  @!P0 BRA `(.L_x_15) ;  /* 0x0000000000048947 */ /* 0x000fea0003800000 */
[----:B------:R-:W-:Y:S01]  /*11e0*/  BPT.TRAP 0x1 ;  /* 0x000000040000795c */ /* 0x000fe20000300000 */
.L_x_15:
[----:B---3--:R-:W-:Y:S05]  /*11f0*/  @P1 BRA `(.L_x_16) ;  /* 0x0000000000081947 */ /* 0x008fea0003800000 */
[----:B------:R-:W3:Y:S02]  /*1200*/  SYNCS.PHASECHK.TRANS64.TRYWAIT P1, [R3+URZ], R0 ;  /* 0x00000000030075a7 */ /* 0x000ee4000802017f */
[----:B---3--:R-:W-:Y:S05]  /*1210*/  @!P1 BRA `(.L_x_17) ;  /* 0x00000114007c9947 */ /* 0x008fea0003800000 */
.L_x_16:
[----:B------:R-:W-:-:S04]  /*1220*/  UISETP.LT.AND UP0, UPT, UR40, 0x1, UPT ;  /* 0x000000012800788c */ /* 0x000fc8000bf01270 */
[----:B------:R-:W-:-:S04]  /*1230*/  USEL UR4, UR40, 0x1, UP0 ;  /* 0x0000000128047887 */ /* 0x000fc80008000000 */
[----:B------:R-:W-:-:S06]  /*1240*/  UIADD3 UR4, UR40, -UR4, URZ ;  /* 0x8000000428047290 */ /* 0x000fcc000fffe03f */
[----:B0--3--:R-:W-:Y:S01]  /*1250*/  IMAD.U32 R0, RZ, RZ, UR4 ;  /* 0x00000004ff007e24 */ /* 0x009fe2000f8e00ff */
[----:B------:R-:W-:Y:S05]  /*1260*/  WARPSYNC.ALL ;  /* 0x0000000000007948 */ /* 0x000fea0003800000 */
[----:B------:R-:W-:Y:S01]  /*1270*/  ISETP.GE.AND P1, PT, R0, 0x1, PT ;  /* 0x000000010000780c */ /* 0x000fe20003f26270 */
[----:B------:R-:W-:Y:S01]  /*1280*/  UIADD3 UR4, UR42, 0xc100, URZ ;  /* 0x0000c1002a047890 */ /* 0x000fe2000fffe03f */
[----:B------:R-:W-:Y:S01]  /*1290*/  WARPGROUP.ARRIVE ;  /* 0x00000000000079c5 */ /* 0x000fe20000000000 */
[----:B------:R-:W-:Y:S01]  /*12a0*/  UMOV UR9, 0x40000040 ;  /* 0x4000004000097882 */ /* 0x000fe20000000000 */
[----:B------:R-:W-:Y:S01]  /*12b0*/  UMOV UR11, 0x40000040 ;  /* 0x40000040000b7882 */ /* 0x000fe20000000000 */
[----:B------:R-:W-:-:S04]  /*12c0*/  USHF.R.U32.HI UR4, URZ, 0x4, UR4 ;  /* 0x000000043f047899 */ /* 0x000fc80008011604 */
[----:B------:R-:W-:Y:S02]  /*12d0*/  ULOP3.LUT UR5, UR4, 0x3fff, URZ, 0xc0, !UPT ;  /* 0x00003fff04057892 */ /* 0x000fe4000f8ec03f */
[----:B------:R-:W-:Y:S02]  /*12e0*/  ULOP3.LUT UR4, UR41, 0x10000, URZ, 0xfc, !UPT ;  /* 0x0001000029047892 */ /* 0x000fe4000f8efc3f */
[----:B------:R-:W-:Y:S02]  /*12f0*/  ULOP3.LUT UR5, UR5, 0x10000, URZ, 0xfc, !UPT ;  /* 0x0001000005057892 */ /* 0x000fe4000f8efc3f */
[----:B------:R-:W-:Y:S02]  /*1300*/  ULEA UR6, UR39, UR4, 0xa ;  /* 0x0000000427067291 */ /* 0x000fe4000f8e503f */
[----:B------:R-:W-:-:S05]  /*1310*/  UIMAD UR7, UR39, 0xc00, UR5 ;  /* 0x00000c00270778a4 */ /* 0x000fca000f8e0205 */
[----:B------:R-:W-:Y:S02]  /*1320*/  UMOV UR8, UR6 ;  /* 0x0000000600087c82 */ /* 0x000fe40008000000 */
[----:B------:R-:W-:Y:S02]  /*1330*/  UMOV UR10, UR7 ;  /* 0x00000007000a7c82 */ /* 0x000fe40008000000 */
[----:B------:R-:W-:Y:S01]  /*1340*/  HGMMA.64x192x16.F32 R120, gdesc[UR8], RZ, !UPT, gsb0 ;  /* 0x02e00000087879f0 */ /* 0x000fe2000c0008ff */
[----:B------:R-:W-:Y:S01]  /*1350*/  UIADD3 UR10, UR7, 0x600, URZ ;  /* 0x00000600070a7890 */ /* 0x000fe2000fffe03f */
[----:B------:R-:W-:Y:S01]  /*1360*/  UMOV UR11, 0x40000040 ;  /* 0x40000040000b7882 */ /* 0x000fe20000000000 */
[----:B------:R-:W-:Y:S02]  /*1370*/  WARPGROUP.DEPBAR.LE gsb0, 0x0 ;  /* 0x00008000000079c5 */ /* 0x000fe40000010000 */
[----:B------:R-:W-:-:S15]  /*1380*/  WARPGROUP.ARRIVE ;  /* 0x00000000000079c5 */ /* 0x000fde0000000000 */
[----:B------:R-:W-:Y:S01]  /*1390*/  HGMMA.64x192x16.F32 R24, gdesc[UR8], RZ, !UPT, gsb0 ;  /* 0x02e00000081879f0 */ /* 0x000fe2000c0008ff */
[----:B------:R-:W-:Y:S02]  /*13a0*/  UIADD3 UR8, UR6, 0x2, URZ ;  /* 0x0000000206087890 */ /* 0x000fe4000fffe03f */
[----:B------:R-:W-:Y:S01]  /*13b0*/  UIADD3 UR10, UR7, 0x2, URZ ;  /* 0x00000002070a7890 */ /* 0x000fe2000fffe03f */
[----:B------:R-:W-:Y:S01]  /*13c0*/  UMOV UR9, 0x40000040 ;  /* 0x4000004000097882 */ /* 0x000fe20000000000 */
[----:B------:R-:W-:Y:S01]  /*13d0*/  UMOV UR11, 0x40000040 ;  /* 0x40000040000b7882 */ /* 0x000fe20000000000 */
[----:B------:R-:W-:Y:S02]  /*13e0*/  WARPGROUP.DEPBAR.LE gsb0, 0x0 ;  /* 0x00008000000079c5 */ /* 0x000fe40000010000 */
[----:B------:R-:W-:-:S12]  /*13f0*/  WARPGROUP.ARRIVE ;  /* 0x00000000000079c5 */ /* 0x000fd80000000000 */
[----:B------:R-:W-:Y:S01]  /*1400*/  HGMMA.64x192x16.F32 R120, gdesc[UR8], R120, gsb0 ;  /* 0x02e00000087879f0 */ /* 0x000fe20008000878 */
[----:B------:R-:W-:Y:S01]  /*1410*/  UIADD3 UR10, UR7, 0x602, URZ ;  /* 0x00000602070a7890 */ /* 0x000fe2000fffe03f */
[----:B------:R-:W-:Y:S01]  /*1420*/  UMOV UR11, 0x40000040 ;  /* 0x40000040000b7882 */ /* 0x000fe20000000000 */
[----:B------:R-:W-:Y:S02]  /*1430*/  WARPGROUP.DEPBAR.LE gsb0, 0x0 ;  /* 0x00008000000079c5 */ /* 0x000fe40000010000 */
[----:B------:R-:W-:-:S15]  /*1440*/  WARPGROUP.ARRIVE ;  /* 0x00000000000079c5 */ /* 0x000fde0000000000 */
[----:B------:R-:W-:Y:S01]  /*1450*/  HGMMA.64x192x16.F32 R24, gdesc[UR8], R24, gsb0 ;  /* 0x02e00000081879f0 */ /* 0x000fe20008000818 */
        /* <DEDUP_REMOVED lines=23> */
[----:B------:R-:W-:Y:S03]  /*15d0*/  HGMMA.64x192x16.F32 R24, gdesc[UR8], R24, gsb0 ;  /* 0x02e00000081879f0 */ /* 0x000fe60008000818 */
[----:B------:R-:W-:Y:S02]  /*15e0*/  WARPGROUP.DEPBAR.LE gsb0, 0x0 ;  /* 0x00008000000079c5 */ /* 0x000fe40000010000 */
[----:B------:R-:W-:Y:S05]  /*15f0*/  @!P1 BRA `(.L_x_18) ;  /* 0x0000000400689947 */ /* 0x000fea0003800000 */
[----:B------:R-:W-:-:S04]  /*1600*/  UIADD3 UR6, UR39, 0x1, URZ ;  /* 0x0000000127067890 */ /* 0x000fc8000fffe03f */
[----:B------:R-:W-:-:S04]  /*1610*/  UISETP.NE.AND UP0, UPT, UR6, 0x3, UPT ;  /* 0x000000030600788c */ /* 0x000fc8000bf05270 */
[----:B------:R-:W-:Y:S02]  /*1620*/  USEL UR7, URZ, 0x1, UP0 ;  /* 0x000000013f077887 */ /* 0x000fe40008000000 */
[----:B------:R-:W-:Y:S02]  /*1630*/  USEL UR6, UR6, URZ, UP0 ;  /* 0x0000003f06067287 */ /* 0x000fe40008000000 */
[----:B------:R-:W-:-:S06]  /*1640*/  ULOP3.LUT UR7, UR38, UR7, URZ, 0x3c, !UPT ;  /* 0x0000000726077292 */ /* 0x000fcc000f8e3c3f */
[----:B-12---:R-:W-:Y:S01]  /*1650*/  IMAD.U32 R5, RZ, RZ, UR7 ;  /* 0x00000007ff057e24 */ /* 0x006fe2000f8e00ff */
[----:B------:R-:W-:-:S06]  /*1660*/  UMOV UR7, UR39 ;  /* 0x0000002700077c82 */ /* 0x000fcc0008000000 */
.L_x_25:
[----:B01----:R-:W-:Y:S05]  /*1670*/  @!P0 BRA `(.L_x_19) ;  /* 0x0000000000048947 */ /* 0x003fea0003800000 */
[----:B------:R-:W-:Y:S01]  /*1680*/  BPT.TRAP 0x1 ;  /* 0x000000040000795c */ /* 0x000fe20000300000 */
.L_x_19:
[----:B------:R-:W0:Y:S01]  /*1690*/  S2UR UR9, SR_CgaCtaId ;  /* 0x00000000000979c3 */ /* 0x000e220000008800 */
[----:B------:R-:W-:Y:S01]  /*16a0*/  UMOV UR8, 0x400 ;  /* 0x0000040000087882 */ /* 0x000fe20000000000 */
[----:B------:R-:W-:Y:S01]  /*16b0*/  SHF.L.U32 R3, R5, 0x1f, RZ ;  /* 0x0000001f05037819 */ /* 0x000fe200000006ff */
[----:B0-----:R-:W-:-:S04]  /*16c0*/  ULEA UR14, UR9, UR8, 0x18 ;  /* 0x00000008090e7291 */ /* 0x001fc8000f8ec03f */
[----:B------:R-:W-:-:S09]  /*16d0*/  ULEA UR8, UR6, UR14, 0x3 ;  /* 0x0000000e06087291 */ /* 0x000fd2000f8e183f */
[----:B------:R0:W1:Y:S01]  /*16e0*/  SYNCS.PHASECHK.TRANS64.TRYWAIT P1, [UR8], R3 ;  /* 0x00000003ff0075a7 */ /* 0x0000620008020148 */
[----:B------:R-:W-:Y:S05]  /*16f0*/  @!P0 BRA `(.L_x_20) ;  /* 0x0000000000048947 */ /* 0x000fea0003800000 */
[----:B------:R-:W-:Y:S01]  /*1700*/  BPT.TRAP 0x1 ;  /* 0x000000040000795c */ /* 0x000fe20000300000 */
.L_x_20:
[----:B-1----:R-:W-:Y:S05]  /*1710*/  @P1 BRA `(.L_x_21) ;  /* 0x0000000000081947 */ /* 0x002fea0003800000 */
[----:B------:R-:W1:Y:S02]  /*1720*/  SYNCS.PHASECHK.TRANS64.TRYWAIT P1, [UR8], R3 ;  /* 0x00000003ff0075a7 */ /* 0x000e640008020148 */
[----:B-1----:R-:W-:Y:S05]  /*1730*/  @!P1 BRA `(.L_x_22) ;  /* 0x0000011000489947 */ /* 0x002fea0003800000 */
.L_x_21:
[----:B------:R-:W-:Y:S01]  /*1740*/  ULEA UR12, UR6, UR4, 0xa ;  /* 0x00000004060c7291 */ /* 0x000fe2000f8e503f */
[----:B------:R-:W-:Y:S01]  /*1750*/  WARPGROUP.ARRIVE ;  /* 0x00000000000079c5 */ /* 0x000fe20000000000 */
[----:B------:R-:W-:Y:S01]  /*1760*/  UIMAD UR13, UR6, 0xc00, UR5 ;  /* 0x00000c00060d78a4 */ /* 0x000fe2000f8e0205 */
[----:B------:R-:W-:Y:S01]  /*1770*/  UMOV UR9, 0x40000040 ;  /* 0x4000004000097882 */ /* 0x000fe20000000000 */
[----:B------:R-:W-:-:S03]  /*1780*/  UMOV UR11, 0x40000040 ;  /* 0x40000040000b7882 */ /* 0x000fc60000000000 */
[----:B------:R-:W-:Y:S02]  /*1790*/  UMOV UR8, UR12 ;  /* 0x0000000c00087c82 */ /* 0x000fe40008000000 */
[----:B------:R-:W-:Y:S02]  /*17a0*/  UMOV UR10, UR13 ;  /* 0x0000000d000a7c82 */ /* 0x000fe40008000000 */
        /* <DEDUP_REMOVED lines=44> */
[----:B------:R-:W-:Y:S01]  /*1a70*/  BPT.TRAP 0x1 ;  /* 0x000000040000795c */ /* 0x000fe20000300000 */
.L_x_23:
[----:B------:R-:W-:Y:S01]  /*1a80*/  ULEA UR8, UR7, UR14, 0x3 ;  /* 0x0000000e07087291 */ /* 0x000fe2000f8e183f */
[----:B------:R-:W-:-:S03]  /*1a90*/  ISETP.GT.U32.AND P1, PT, R19, 0x1, PT ;  /* 0x000000011300780c */ /* 0x000fc60003f24070 */
[----:B------:R-:W-:-:S04]  /*1aa0*/  UIADD3 UR8, UR8, 0x18, URZ ;  /* 0x0000001808087890 */ /* 0x000fc8000fffe03f */
[----:B------:R-:W-:-:S09]  /*1ab0*/  UPRMT UR8, URZ, 0x654, UR8 ;  /* 0x000006543f087896 */ /* 0x000fd20008000008 */
[----:B------:R-:W-:Y:S01]  /*1ac0*/  SYNCS.ARRIVE.TRANS64.RED.A1T0 RZ, [UR8], RZ ;  /* 0x000000ffffff79a7 */ /* 0x000fe20008100408 */
[----:B------:R-:W-:Y:S05]  /*1ad0*/  @P1 BRA `(.L_x_24) ;  /* 0x0000000000041947 */ /* 0x000fea0003800000 */
[----:B------:R-:W-:Y:S01]  /*1ae0*/  BPT.TRAP 0x1 ;  /* 0x000000040000795c */ /* 0x000fe20000300000 */
.L_x_24:
[----:B------:R-:W-:Y:S01]  /*1af0*/  UIADD3 UR6, UR6, 0x1, URZ ;  /* 0x0000000106067890 */ /* 0x000fe2000fffe03f */
[C---:B------:R-:W-:Y:S01]  /*1b00*/  ISETP.GT.AND P1, PT, R0.reuse, 0x1, PT ;  /* 0x000000010000780c */ /* 0x040fe20003f24270 */
[----:B------:R-:W-:Y:S01]  /*1b10*/  UIADD3 UR7, UR7, 0x1, URZ ;  /* 0x0000000107077890 */ /* 0x000fe2000fffe03f */
[----:B------:R-:W-:Y:S01]  /*1b20*/  IADD3 R0, R0, -0x1, RZ ;  /* 0xffffffff00007810 */ /* 0x000fe20007ffe0ff */
[----:B------:R-:W-:Y:S02]  /*1b30*/  UISETP.NE.AND UP0, UPT, UR6, 0x3, UPT ;  /* 0x000000030600788c */ /* 0x000fe4000bf05270 */
[----:B------:R-:W-:Y:S02]  /*1b40*/  UISETP.NE.AND UP1, UPT, UR7, 0x3, UPT ;  /* 0x000000030700788c */ /* 0x000fe4000bf25270 */
[----:B------:R-:W-:Y:S02]  /*1b50*/  USEL UR8, URZ, 0x1, UP0 ;  /* 0x000000013f087887 */ /* 0x000fe40008000000 */
[----:B------:R-:W-:-:S02]  /*1b60*/  USEL UR6, UR6, URZ, UP0 ;  /* 0x0000003f06067287 */ /* 0x000fc40008000000 */
[----:B------:R-:W-:Y:S02]  /*1b70*/  USEL UR7, UR7, URZ, UP1 ;  /* 0x0000003f07077287 */ /* 0x000fe40008800000 */
[----:B------:R-:W-:Y:S01]  /*1b80*/  LOP3.LUT R5, R5, UR8, RZ, 0x3c, !PT ;  /* 0x0000000805057c12 */ /* 0x000fe2000f8e3cff */
[----:B------:R-:W-:Y:S09]  /*1b90*/  @P1 BRA `(.L_x_25) ;  /* 0xfffffff800b41947 */ /* 0x000ff2000383ffff */
.L_x_18:
[----:B------:R-:W3:Y:S02]  /*1ba0*/  LDC R0, c[0x0][0x28c] ;  /* 0x0000a300ff007b82 */ /* 0x000ee40000000800 */
[----:B---3--:R-:W-:-:S13]  /*1bb0*/  ISETP.GE.AND P1, PT, R0, 0x1, PT ;  /* 0x000000010000780c */ /* 0x008fda0003f26270 */
[----:B------:R-:W-:Y:S05]  /*1bc0*/  @!P1 BRA `(.L_x_26) ;  /* 0x0000000000489947 */ /* 0x000fea0003800000 */
[----:B------:R-:W-:Y:S05]  /*1bd0*/  @!P0 BRA `(.L_x_27) ;  /* 0x0000000000048947 */ /* 0x000fea0003800000 */
[----:B------:R-:W-:Y:S01]  /*1be0*/  BPT.TRAP 0x1 ;  /* 0x000000040000795c */ /* 0x000fe20000300000 */
.L_x_27:
[----:B------:R-:W3:Y:S01]  /*1bf0*/  S2UR UR7, SR_CgaCtaId ;  /* 0x00000000000779c3 */ /* 0x000ee20000008800 */
[----:B------:R-:W-:Y:S01]  /*1c00*/  UISETP.LT.AND UP0, UPT, UR40, 0x1, UPT ;  /* 0x000000012800788c */ /* 0x000fe2000bf01270 */
[----:B------:R-:W-:-:S03]  /*1c10*/  ISETP.GT.U32.AND P0, PT, R19, 0x1, PT ;  /* 0x000000011300780c */ /* 0x000fc60003f04070 */
[----:B------:R-:W-:-:S04]  /*1c20*/  USEL UR6, UR40, 0x1, UP0 ;  /* 0x0000000128067887 */ /* 0x000fc80008000000 */
[----:B------:R-:W-:-:S04]  /*1c30*/  UIADD3 UR6, UR39, UR40, -UR6 ;  /* 0x0000002827067290 */ /* 0x000fc8000fffe806 */
[----:B------:R-:W-:-:S04]  /*1c40*/  UIMAD.WIDE.U32 UR4, UR6, -0x55555555, URZ ;  /* 0xaaaaaaab060478a5 */ /* 0x000fc8000f8e003f */
[----:B------:R-:W-:-:S03]  /*1c50*/  USHF.R.U32.HI UR4, URZ, 0x1, UR5 ;  /* 0x000000013f047899 */ /* 0x000fc60008011605 */
[----:B------:R-:W-:Y:S01]  /*1c60*/  UMOV UR5, 0x400 ;  /* 0x0000040000057882 */ /* 0x000fe20000000000 */
[----:B------:R-:W-:Y:S02]  /*1c70*/  UIMAD UR6, UR4, -0x3, UR6 ;  /* 0xfffffffd040678a4 */ /* 0x000fe4000f8e0206 */
[----:B---3--:R-:W-:-:S04]  /*1c80*/  ULEA UR5, UR7, UR5, 0x18 ;  /* 0x0000000507057291 */ /* 0x008fc8000f8ec03f */
[----:B------:R-:W-:-:S04]  /*1c90*/  ULEA UR6, UR6, UR5, 0x3 ;  /* 0x0000000506067291 */ /* 0x000fc8000f8e183f */
[----:B------:R-:W-:-:S04]  /*1ca0*/  UIADD3 UR6, UR6, 0x18, URZ ;  /* 0x0000001806067890 */ /* 0x000fc8000fffe03f */
[----:B------:R-:W-:-:S09]  /*1cb0*/  UPRMT UR6, URZ, 0x654, UR6 ;  /* 0x000006543f067896 */ /* 0x000fd20008000006 */
[----:B------:R-:W-:Y:S01]  /*1cc0*/  SYNCS.ARRIVE.TRANS64.RED.A1T0 RZ, [UR6], RZ ;  /* 0x000000ffffff79a7 */ /* 0x000fe20008100406 */
[----:B------:R-:W-:Y:S05]  /*1cd0*/  @P0 BRA `(.L_x_26) ;  /* 0x0000000000040947 */ /* 0x000fea0003800000 */
[----:B------:R-:W-:Y:S01]  /*1ce0*/  BPT.TRAP 0x1 ;  /* 0x000000040000795c */ /* 0x000fe20000300000 */
.L_x_26:
[----:B------:R-:W3:Y:S01]  /*1cf0*/  LDL.LU R14, [R1] ;  /* 0x00000000010e7983 */ /* 0x000ee20000300800 */
[----:B------:R-:W4:Y:S01]  /*1d00*/  LDC R10, c[0x0][0x288] ;  /* 0x0000a200ff0a7b82 */ /* 0x000f220000000800 */
[--C-:B------:R-:W-:Y:S01]  /*1d10*/  SHF.R.U32.HI R0, RZ, 0x7, R18.reuse ;  /* 0x00000007ff007819 */ /* 0x100fe20000011612 */
[----:B------:R-:W-:Y:S01]  /*1d20*/  IMAD R9, R22, 0x180, RZ ;  /* 0x0000018016097824 */ /* 0x000fe200078e02ff */
[----:B01----:R-:W-:Y:S01]  /*1d30*/  SHF.R.U32.HI R3, RZ, 0x2, R18 ;  /* 0x00000002ff037819 */ /* 0x003fe20000011612 */
[C---:B------:R-:W-:Y:S01]  /*1d40*/  IMAD.SHL.U32 R6, R18.reuse, 0x2, RZ ;  /* 0x0000000212067824 */ /* 0x040fe200078e00ff */
[----:B--2---:R-:W-:Y:S01]  /*1d50*/  LOP3.LUT R4, R18, 0x60, RZ, 0xc0, !PT ;  /* 0x0000006012047812 */ /* 0x004fe200078ec0ff */
[----:B------:R-:W-:Y:S01]  /*1d60*/  ULDC.64 UR4, c[0x0][0x5d0] ;  /* 0x0001740000047ab9 */ /* 0x000fe20000000a00 */
[----:B------:R-:W-:Y:S01]  /*1d70*/  LOP3.LUT R0, R0, 0x1, RZ, 0xc0, !PT ;  /* 0x0000000100007812 */ /* 0x000fe200078ec0ff */
[----:B------:R-:W-:Y:S01]  /*1d80*/  UIADD3 UR39, UR40, UR39, URZ ;  /* 0x0000002728277290 */ /* 0x000fe2000fffe03f */
[----:B------:R-:W-:Y:S01]  /*1d90*/  LOP3.LUT R3, R3, 0x7, RZ, 0xc0, !PT ;  /* 0x0000000703037812 */ /* 0x000fe200078ec0ff */
[----:B------:R-:W-:Y:S01]  /*1da0*/  UISETP.GE.U32.AND UP1, UPT, UR40, 0x3, UPT ;  /* 0x000000032800788c */ /* 0x000fe2000bf26070 */
[----:B------:R-:W-:Y:S01]  /*1db0*/  SHF.R.U32.HI R8, RZ, 0x1, R4 ;  /* 0x00000001ff087819 */ /* 0x000fe20000011604 */
[----:B------:R-:W-:Y:S01]  /*1dc0*/  IMAD.SHL.U32 R12, R0, 0x40, RZ ;  /* 0x00000040000c7824 */ /* 0x000fe200078e00ff */
[----:B------:R-:W-:Y:S01]  /*1dd0*/  SHF.R.S32.HI R11, RZ, 0x1f, R23 ;  /* 0x0000001fff0b7819 */ /* 0x000fe20000011417 */
[----:B------:R-:W-:Y:S01]  /*1de0*/  UISETP.GT.U32.AND UP0, UPT, UR39, 0x2, UPT ;  /* 0x000000022700788c */ /* 0x000fe2000bf04070 */
[----:B------:R-:W-:-:S02]  /*1df0*/  IADD3 R13, RZ, -R8, -R3 ;  /* 0x80000008ff0d7210 */ /* 0x000fc40007ffe803 */
[----:B------:R-:W-:Y:S01]  /*1e00*/  LOP3.LUT R5, R12, 0x40, R3, 0xe2, !PT ;  /* 0x000000400c057812 */ /* 0x000fe200078ee203 */
[----:B------:R-:W-:Y:S01]  /*1e10*/  IMAD R4, R11, UR4, RZ ;  /* 0x000000040b047c24 */ /* 0x000fe2000f8e02ff */
[----:B------:R-:W-:Y:S01]  /*1e20*/  LOP3.LUT R6, R9, 0x6, R6, 0xf8, !PT ;  /* 0x0000000609067812 */ /* 0x000fe200078ef806 */
[----:B------:R-:W-:Y:S01]  /*1e30*/  IMAD R3, R0, -0x40, R13 ;  /* 0xffffffc000037824 */ /* 0x000fe200078e020d */
[----:B------:R-:W-:Y:S01]  /*1e40*/  LOP3.LUT R0, R18, 0x3, RZ, 0xc0, !PT ;  /* 0x0000000312007812 */ /* 0x000fe200078ec0ff */
[----:B------:R-:W-:Y:S01]  /*1e50*/  IMAD R13, R23, UR5, R4 ;  /* 0x00000005170d7c24 */ /* 0x000fe2000f8e0204 */
[----:B------:R-:W-:Y:S01]  /*1e60*/  SHF.R.S32.HI R7, RZ, 0x1f, R6 ;  /* 0x0000001fff077819 */ /* 0x000fe20000011406 */
[----:B------:R-:W-:Y:S01]  /*1e70*/  UISETP.LT.U32.AND UP0, UPT, UR40, 0x3, UP0 ;  /* 0x000000032800788c */ /* 0x000fe20008701070 */
[----:B----4-:R-:W-:Y:S01]  /*1e80*/  ISETP.GE.AND P0, PT, R9, R10, PT ;  /* 0x0000000a0900720c */ /* 0x010fe20003f06270 */
[----:B------:R-:W-:Y:S02]  /*1e90*/  IMAD R0, R0, -0x2, R10 ;  /* 0xfffffffe00007824 */ /* 0x000fe400078e020a */
[----:B------:R-:W-:Y:S01]  /*1ea0*/  IMAD.WIDE.U32 R20, R23, UR4, R6 ;  /* 0x0000000417147c25 */ /* 0x000fe2000f8e0006 */
[----:B------:R-:W-:Y:S01]  /*1eb0*/  ULDC UR4, c[0x0][0x284] ;  /* 0x0000a10000047ab9 */ /* 0x000fe20000000800 */
[----:B------:R-:W-:Y:S01]  /*1ec0*/  USEL UR6, URZ, 0x1, !UP0 ;  /* 0x000000013f067887 */ /* 0x000fe2000c000000 */
[----:B------:R-:W-:Y:S01]  /*1ed0*/  IADD3 R4, -R9, R0, RZ ;  /* 0x0000000009047210 */ /* 0x000fe20007ffe1ff */
[----:B------:R-:W-:-:S02]  /*1ee0*/  IMAD.IADD R21, R21, 0x1, R13 ;  /* 0x0000000115157824 */ /* 0x000fc400078e020d */
[----:B------:R-:W-:Y:S01]  /*1ef0*/  ULOP3.LUT UR38, UR38, UR6, URZ, 0x3c, !UPT ;  /* 0x0000000626267292 */ /* 0x000fe2000f8e3c3f */
[C---:B---3--:R-:W-:Y:S02]  /*1f00*/  IMAD.SHL.U32 R0, R14.reuse, 0x80, RZ ;  /* 0x000000800e007824 */ /* 0x048fe400078e00ff */
[----:B------:R-:W-:-:S03]  /*1f10*/  IMAD.WIDE R218, R14, 0x80, RZ ;  /* 0x000000800eda7825 */ /* 0x000fc600078e02ff */
[C---:B------:R-:W-:Y:S02]  /*1f20*/  ISETP.GE.OR P0, PT, R0.reuse, UR4, P0 ;  /* 0x0000000400007c0c */ /* 0x040fe40008706670 */
[----:B------:R-:W-:Y:S01]  /*1f30*/  IADD3 R3, -R0, UR4, R3 ;  /* 0x0000000400037c10 */ /* 0x000fe2000fffe103 */
[----:B------:R-:W-:Y:S01]  /*1f40*/  UIMAD.WIDE.U32 UR4, UR39, -0x55555555, URZ ;  /* 0xaaaaaaab270478a5 */ /* 0x000fe2000f8e003f */
[----:B------:R-:W-:Y:S01]  /*1f50*/  LOP3.LUT R5, R218, R5, R8, 0xfe, !PT ;  /* 0x00000005da057212 */ /* 0x000fe200078efe08 */
[----:B------:R-:W-:Y:S02]  /*1f60*/  IMAD.MOV.U32 R0, RZ, RZ, -0x1 ;  /* 0xffffffffff007424 */ /* 0x000fe400078e00ff */
[----:B------:R-:W-:-:S04]  /*1f70*/  USHF.R.U32.HI UR4, URZ, 0x1, UR5 ;  /* 0x000000013f047899 */ /* 0x000fc80008011605 */
[----:B------:R-:W-:Y:S02]  /*1f80*/  UIMAD UR39, UR4, -0x3, UR39 ;  /* 0xfffffffd042778a4 */ /* 0x000fe4000f8e0227 */
[----:B------:R-:W-:Y:S01]  /*1f90*/  @UP1 ULOP3.LUT UR38, UR38, 0x1, UR4, 0x78, !UPT ;  /* 0x0000000126261892 */ /* 0x000fe2000f8e7804 */
[----:B------:R-:W-:Y:S11]  /*1fa0*/  @P0 BRA `(.L_x_28) ;  /* 0x000000ec00040947 */ /* 0x000ff60003800000 */
[----:B------:R-:W0:Y:S01]  /*1fb0*/  LDC.64 R8, c[0x0][0x5c8] ;  /* 0x00017200ff087b82 */ /* 0x000e220000000a00 */
[----:B-----5:R-:W-:Y:S01]  /*1fc0*/  FSETP.NEU.AND P2, PT, R216, RZ, PT ;  /* 0x000000ffd800720b */ /* 0x020fe20003f4d000 */
[----:B------:R-:W-:Y:S01]  /*1fd0*/  BSSY B0, `(.L_x_28) ;  /* 0x0000ebe000007945 */ /* 0x000fe20003800000 */
[----:B------:R-:W-:-:S04]  /*1fe0*/  ISETP.GT.AND P1, PT, R4, RZ, PT ;  /* 0x000000ff0400720c */ /* 0x000fc80003f24270 */
[----:B------:R-:W-:Y:S01]  /*1ff0*/  ISETP.GT.AND P0, PT, R3, RZ, P1 ;  /* 0x000000ff0300720c */ /* 0x000fe20000f04270 */
[-C--:B0-----:R-:W-:Y:S02]  /*2000*/  IMAD R10, R219, R8.reuse, RZ ;  /* 0x00000008db0a7224 */ /* 0x081fe400078e02ff */
[----:B------:R-:W-:-:S04]  /*2010*/  IMAD.WIDE.U32 R20, R5, R8, R20 ;  /* 0x0000000805147225 */ /* 0x000fc800078e0014 */
[----:B------:R-:W-:-:S04]  /*2020*/  IMAD R13, R5, R9, R10 ;  /* 0x00000009050d7224 */ /* 0x000fc800078e020a */
[----:B------:R-:W-:Y:S01]  /*2030*/  IMAD.IADD R221, R21, 0x1, R13 ;  /* 0x0000000115dd7824 */ /* 0x000fe200078e020d */
[----:B------:R-:W-:Y:S06]  /*2040*/  @!P2 BRA `(.L_x_29) ;  /* 0x0000009c0068a947 */ /* 0x000fec0003800000 */
[----:B------:R-:W0:Y:S01]  /*2050*/  LDC.64 R14, c[0x0][0x5b8] ;  /* 0x00016e00ff0e7b82 */ /* 0x000e220000000a00 */
[----:B------:R-:W-:Y:S02]  /*2060*/  ULDC.64 UR4, c[0x0][0x5c0] ;  /* 0x0001700000047ab9 */ /* 0x000fe40000000a00 */
[----:B------:R-:W-:-:S04]  /*2070*/  LEA R222, P2, R20, UR4, 0x1 ;  /* 0x0000000414de7c11 */ /* 0x000fc8000f8408ff */
[----:B------:R-:W-:Y:S01]  /*2080*/  LEA.HI.X R223, R20, UR5, R221, 0x1, P2 ;  /* 0x0000000514df7c11 */ /* 0x000fe200090f0cdd */
[----:B------:R-:W1:Y:S01]  /*2090*/  LDC.64 R12, c[0x0][0x5b0] ;  /* 0x00016c00ff0c7b82 */ /* 0x000e620000000a00 */
[----:B0-----:R-:W-:-:S04]  /*20a0*/  IMAD R10, R11, R14, RZ ;  /* 0x0000000e0b0a7224 */ /* 0x001fc800078e02ff */
[----:B------:R-:W-:-:S03]  /*20b0*/  IMAD R15, R23, R15, R10 ;  /* 0x0000000f170f7224 */ /* 0x000fc600078e020a */
[----:B------:R-:W0:Y:S01]  /*20c0*/  LDC.64 R10, c[0x0][0x5a8] ;  /* 0x00016a00ff0a7b82 */ /* 0x000e220000000a00 */
[----:B-1----:R-:W-:Y:S02]  /*20d0*/  IMAD R22, R219, R12, RZ ;  /* 0x0000000cdb167224 */ /* 0x002fe400078e02ff */
[----:B------:R-:W-:-:S04]  /*20e0*/  IMAD.WIDE.U32 R218, R23, R14, R6 ;  /* 0x0000000e17da7225 */ /* 0x000fc800078e0006 */
[----:B------:R-:W-:Y:S01]  /*20f0*/  IMAD.MOV.U32 R224, RZ, RZ, R218 ;  /* 0x000000ffffe07224 */ /* 0x000fe200078e00da */
[----:B------:R-:W-:Y:S01]  /*2100*/  IADD3 R225, R219, R15, RZ ;  /* 0x0000000fdbe17210 */ /* 0x000fe20007ffe0ff */
[C---:B------:R-:W-:Y:S02]  /*2110*/  IMAD R22, R5.reuse, R13, R22 ;  /* 0x0000000d05167224 */ /* 0x040fe400078e0216 */
[----:B------:R-:W-:-:S04]  /*2120*/  IMAD.WIDE.U32 R220, R5, R12, R224 ;  /* 0x0000000c05dc7225 */ /* 0x000fc800078e00e0 */
[----:B------:R-:W-:Y:S01]  /*2130*/  IMAD.IADD R21, R221, 0x1, R22 ;  /* 0x00000001dd157824 */ /* 0x000fe200078e0216 */
[----:B0-----:R-:W-:-:S04]  /*2140*/  LEA R20, P2, R220, R10, 0x1 ;  /* 0x0000000adc147211 */ /* 0x001fc800078408ff */
[----:B------:R-:W-:-:S05]  /*2150*/  LEA.HI.X R21, R220, R11, R21, 0x1, P2 ;  /* 0x0000000bdc157211 */ /* 0x000fca00010f0c15 */
[----:B------:R-:W2:Y:S01]  /*2160*/  @P0 LDG.E.LTC128B.U16 R226, desc[UR36][R20.64] ;  /* 0x0000002414e20981 */ /* 0x000ea2000c1e1520 */
[----:B------:R-:W-:Y:S01]  /*2170*/  BSSY B1, `(.L_x_30) ;  /* 0x0000010000017945 */ /* 0x000fe20003800000 */
[----:B--2---:R-:W-:-:S05]  /*2180*/  HADD2.F32 R221, -RZ, R226.H0_H0 ;  /* 0x200000e2ffdd7230 */ /* 0x004fca0000004100 */
[----:B------:R-:W-:-:S04]  /*2190*/  FMUL R221, R221, R216 ;  /* 0x000000d8dddd7220 */ /* 0x000fc80000400000 */
[----:B------:R-:W-:-:S05]  /*21a0*/  FFMA R221, R120, R217, R221 ;  /* 0x000000d978dd7223 */ /* 0x000fca00000000dd */
[----:B------:R-:W-:-:S05]  /*21b0*/  F2FP.F16.F32.PACK_AB R221, RZ, R221 ;  /* 0x000000ddffdd723e */ /* 0x000fca00000000ff */
[----:B------:R0:W-:Y:S02]  /*21c0*/  @P0 STG.E.U16 desc[UR36][R222.64], R221 ;  /* 0x000000ddde000986 */ /* 0x0001e4000c101524 */
[----:B0-----:R-:W-:-:S04]  /*21d0*/  IMAD.WIDE.U32 R220, R5, R12, R6 ;  /* 0x0000000c05dc7225 */ /* 0x001fc800078e0006 */
[----:B------:R-:W-:Y:S02]  /*21e0*/  IMAD.IADD R221, R22, 0x1, R221 ;  /* 0x0000000116dd7824 */ /* 0x000fe400078e02dd */
[----:B------:R-:W-:-:S05]  /*21f0*/  IMAD.WIDE.U32 R220, R23, R14, R220 ;  /* 0x0000000e17dc7225 */ /* 0x000fca00078e00dc */
[----:B------:R-:W-:Y:S02]  /*2200*/  IADD3 R21, R15, R221, RZ ;  /* 0x000000dd0f157210 */ /* 0x000fe40007ffe0ff */
[----:B------:R-:W-:-:S04]  /*2210*/  LEA R20, P0, R220, R10, 0x1 ;  /* 0x0000000adc147211 */ /* 0x000fc800078008ff */
[----:B------:R-:W-:Y:S02]  /*2220*/  LEA.HI.X R21, R220, R11, R21, 0x1, P0 ;  /* 0x0000000bdc157211 */ /* 0x000fe400000f0c15 */
[----:B------:R-:W-:-:S04]  /*2230*/  ISETP.GT.AND P0, PT, R4, 0x1, PT ;  /* 0x000000010400780c */ /* 0x000fc80003f04270 */
[----:B------:R-:W-:-:S13]  /*2240*/  ISETP.GT.AND P2, PT, R3, RZ, P0 ;  /* 0x000000ff0300720c */ /* 0x000fda0000744270 */
[----:B------:R-:W-:Y:S05]  /*2250*/  @!P2 BRA `(.L_x_31) ;  /* 0x000000000004a947 */ /* 0x000fea0003800000 */
[----:B------:R0:W5:Y:S02]  /*2260*/  LDG.E.LTC128B.U16 R226, desc[UR36][R20.64+0x2] ;  /* 0x0000022414e27981 */ /* 0x000164000c1e1520 */
.L_x_31:
[----:B------:R-:W-:Y:S05]  /*2270*/  BSYNC B1 ;  /* 0x0000000000017941 */ /* 0x000fea0003800000 */
.L_x_30:
[----:B-----5:R-:W-:Y:S01]  /*2280*/  HADD2.F32 R219, -RZ, R226.H0_H0 ;  /* 0x200000e2ffdb7230 */ /* 0x020fe20000004100 */
[----:B------:R-:W-:-:S04]  /*2290*/  ISETP.GT.AND P1, PT, R3, 0x8, P1 ;  /* 0x000000080300780c */ /* 0x000fc80000f24270 */
[----:B------:R-:W-:-:S04]  /*22a0*/  FMUL R120, R219, R216 ;  /* 0x000000d8db787220 */ /* 0x000fc80000400000 */
[----:B------:R-:W-:Y:S01]  /*22b0*/  FFMA R219, R121, R217, R120 ;  /* 0x000000d979db7223 */ /* 0x000fe20000000078 */
[C---:B------:R-:W-:Y:S01]  /*22c0*/  SHF.L.U64.HI R121, R12.reuse, 0x3, R13 ;  /* 0x000000030c797819 */ /* 0x040fe2000001020d */
[----:B------:R-:W-:Y:S02]  /*22d0*/  IMAD.SHL.U32 R120, R12, 0x8, RZ ;  /* 0x000000080c787824 */ /* 0x000fe400078e00ff */
[----:B------:R-:W-:Y:S01]  /*22e0*/  @P2 IMAD.MOV.U32 R13, RZ, RZ, R223 ;  /* 0x000000ffff0d2224 */ /* 0x000fe200078e00df */
[----:B------:R-:W-:Y:S01]  /*22f0*/  F2FP.F16.F32.PACK_AB R219, RZ, R219 ;  /* 0x000000dbffdb723e */ /* 0x000fe200000000ff */
[----:B------:R-:W-:-:S03]  /*2300*/  IMAD.WIDE.U32 R120, R5, R12, R120 ;  /* 0x0000000c05787225 */ /* 0x000fc600078e0078 */
[----:B------:R-:W-:Y:S01]  /*2310*/  PRMT R220, R219, 0x7610, R220 ;  /* 0x00007610dbdc7816 */ /* 0x000fe200000000dc */
[----:B------:R-:W-:Y:S01]  /*2320*/  @P2 IMAD.MOV.U32 R12, RZ, RZ, R222 ;  /* 0x000000ffff0c2224 */ /* 0x000fe200078e00de */
[----:B------:R-:W-:-:S04]  /*2330*/  IADD3 R5, R22, R121, RZ ;  /* 0x0000007916057210 */ /* 0x000fc80007ffe0ff */
[----:B------:R1:W-:Y:S01]  /*2340*/  @P2 STG.E.U16 desc[UR36][R12.64+0x2], R220 ;  /* 0x000002dc0c002986 */ /* 0x0003e2000c101524 */
[----:B------:R-:W-:-:S05]  /*2350*/  IADD3 R219, P2, R218, R120, RZ ;  /* 0x00000078dadb7210 */ /* 0x000fca0007f5e0ff */
[----:B------:R-:W-:Y:S01]  /*2360*/  IMAD.X R224, R5, 0x1, R225, P2 ;  /* 0x0000000105e07824 */ /* 0x000fe200010e06e1 */
[----:B------:R-:W-:-:S04]  /*2370*/  LEA R218, P2, R219, R10, 0x1 ;  /* 0x0000000adbda7211 */ /* 0x000fc800078408ff */
[----:B------:R-:W-:-:S05]  /*2380*/  LEA.HI.X R219, R219, R11, R224, 0x1, P2 ;  /* 0x0000000bdbdb7211 */ /* 0x000fca00010f0ce0 */
[----:B------:R-:W2:Y:S01]  /*2390*/  @P1 LDG.E.LTC128B.U16 R226, desc[UR36][R218.64] ;  /* 0x00000024dae21981 */ /* 0x000ea2000c1e1520 */
[----:B------:R-:W-:Y:S01]  /*23a0*/  IADD3 R120, P2, R6, R120, RZ ;  /* 0x0000007806787210 */ /* 0x000fe20007f5e0ff */
[----:B------:R-:W-:Y:S01]  /*23b0*/  BSSY B1, `(.L_x_32) ;  /* 0x0000011000017945 */ /* 0x000fe20003800000 */
[----:B------:R-:W-:Y:S02]  /*23c0*/  SHF.L.U64.HI R9, R8, 0x4, R9 ;  /* 0x0000000408097819 */ /* 0x000fe40000010209 */
[----:B------:R-:W-:Y:S01]  /*23d0*/  ISETP.GT.AND P0, PT, R3, 0x8, P0 ;  /* 0x000000080300780c */ /* 0x000fe20000704270 */
[----:B------:R-:W-:Y:S02]  /*23e0*/  IMAD.X R121, R7, 0x1, R5, P2 ;  /* 0x0000000107797824 */ /* 0x000fe400010e0605 */
[----:B------:R-:W-:-:S04]  /*23f0*/  IMAD.WIDE.U32 R120, R23, R14, R120 ;  /* 0x0000000e17787225 */ /* 0x000fc800078e0078 */
[----:B------:R-:W-:Y:S01]  /*2400*/  IMAD.IADD R15, R15, 0x1, R121 ;  /* 0x000000010f0f7824 */ /* 0x000fe200078e0279 */
[----:B------:R-:W-:-:S04]  /*2410*/  LEA R10, P2, R120, R10, 0x1 ;  /* 0x0000000a780a7211 */ /* 0x000fc800078408ff */
[----:B------:R-:W-:Y:S02]  /*2420*/  LEA.HI.X R11, R120, R11, R15, 0x1, P2 ;  /* 0x0000000b780b7211 */ /* 0x000fe400010f0c0f */
[----:B------:R-:W-:-:S04]  /*2430*/  LEA R8, P2, R8, R222, 0x4 ;  /* 0x000000de08087211 */ /* 0x000fc800078420ff */
[----:B------:R-:W-:Y:S01]  /*2440*/  IADD3.X R9, R9, R223, RZ, P2, !PT ;  /* 0x000000df09097210 */ /* 0x000fe200017fe4ff */
[----:B--2---:R-:W-:-:S05]  /*2450*/  HADD2.F32 R5, -RZ, R226.H0_H0 ;  /* 0x200000e2ff057230 */ /* 0x004fca0000004100 */
[----:B------:R-:W-:-:S04]  /*2460*/  FMUL R5, R5, R216 ;  /* 0x000000d805057220 */ /* 0x000fc80000400000 */
[----:B------:R-:W-:-:S05]  /*2470*/  FFMA R5, R122, R217, R5 ;  /* 0x000000d97a057223 */ /* 0x000fca0000000005 */
[----:B------:R-:W-:-:S05]  /*2480*/  F2FP.F16.F32.PACK_AB R5, RZ, R5 ;  /* 0x00000005ff05723e */ /* 0x000fca00000000ff */
[----:B------:R1:W-:Y:S01]  /*2490*/  @P1 STG.E.U16 desc[UR36][R8.64], R5 ;  /* 0x0000000508001986 */ /* 0x0003e2000c101524 */
[----:B------:R-:W-:Y:S05]  /*24a0*/  @!P0 BRA `(.L_x_33) ;  /* 0x0000000000048947 */ /* 0x000fea0003800000 */
[----:B------:R2:W5:Y:S02]  /*24b0*/  LDG.E.LTC128B.U16 R226, desc[UR36][R10.64+0x2] ;  /* 0x000002240ae27981 */ /* 0x000564000c1e1520 */
.L_x_33:
[----:B------:R-:W-:Y:S05]  /*24c0*/  BSYNC B1 ;  /* 0x0000000000017941 */ /* 0x000fea0003800000 */
.L_x_32:
[----:B-1---5:R-:W-:Y:S01]  /*24d0*/  HADD2.F32 R5, -RZ, R226.H0_H0 ;  /* 0x200000e2ff057230 */ /* 0x022fe20000004100 */
[----:B------:R-:W-:Y:S01]  /*24e0*/  ISETP.GT.AND P1, PT, R4, 0x8, PT ;  /* 0x000000080400780c */ /* 0x000fe20003f24270 */
[----:B------:R-:W-:Y:S01]  /*24f0*/  @P0 IMAD.MOV.U32 R7, RZ, RZ, R9 ;  /* 0x000000ffff070224 */ /* 0x000fe200078e0009 */
[----:B------:R-:W-:Y:S02]  /*2500*/  BSSY B1, `(.L_x_34) ;  /* 0x000000a000017945 */ /* 0x000fe40003800000 */
[----:B------:R-:W-:Y:S01]  /*2510*/  FMUL R6, R5, R216 ;  /* 0x000000d805067220 */ /* 0x000fe20000400000 */
[----:B------:R-:W-:-:S03]  /*2520*/  ISETP.GT.AND P2, PT, R3, RZ, P1 ;  /* 0x000000ff0300720c */ /* 0x000fc60000f44270 */
[----:B------:R-:W-:-:S05]  /*2530*/  FFMA R6, R123, R217, R6 ;  /* 0x000000d97b067223 */ /* 0x000fca0000000006 */
[----:B------:R-:W-:-:S04]  /*2540*/  F2FP.F16.F32.PACK_AB R6, RZ, R6 ;  /* 0x00000006ff06723e */ /* 0x000fc800000000ff */
[----:B------:R-:W-:Y:S01]  /*2550*/  PRMT R5, R6, 0x7610, R5 ;  /* 0x0000761006057816 */ /* 0x000fe20000000005 */
[----:B------:R-:W-:-:S05]  /*2560*/  @P0 IMAD.MOV.U32 R6, RZ, RZ, R8 ;  /* 0x000000ffff060224 */ /* 0x000fca00078e0008 */
[----:B------:R1:W-:Y:S01]  /*2570*/  @P0 STG.E.U16 desc[UR36][R6.64+0x2], R5 ;  /* 0x0000020506000986 */ /* 0x0003e2000c101524 */
[----:B------:R-:W-:Y:S05]  /*2580*/  @!P2 BRA `(.L_x_35) ;  /* 0x000000000004a947 */ /* 0x000fea0003800000 */
[----:B------:R3:W5:Y:S02]  /*2590*/  LDG.E.LTC128B.U16 R226, desc[UR36][R20.64+0x10] ;  /* 0x0000102414e27981 */ /* 0x000764000c1e1520 */
.L_x_35:
[----:B------:R-:W-:Y:S05]  /*25a0*/  BSYNC B1 ;  /* 0x0000000000017941 */ /* 0x000fea0003800000 */
.L_x_34:
[----:B-1---5:R-:W-:Y:S01]  /*25b0*/  HADD2.F32 R5, -RZ, R226.H0_H0 ;  /* 0x200000e2ff057230 */ /* 0x022fe20000004100 */
[----:B------:R-:W-:Y:S01]  /*25c0*/  @P2 MOV R7, R223 ;  /* 0x000000df00072202 */ /* 0x000fe20000000f00 */
[----:B------:R-:W-:Y:S01]  /*25d0*/  @P2 IMAD.MOV.U32 R6, RZ, RZ, R222 ;  /* 0x000000ffff062224 */ /* 0x000fe200078e00de */
[----:B------:R-:W-:Y:S01]  /*25e0*/  ISETP.GT.AND P0, PT, R4, 0x9, PT ;  /* 0x000000090400780c */ /* 0x000fe20003f04270 */
[----:B------:R-:W-:Y:S01]  /*25f0*/  BSSY B1, `(.L_x_36) ;  /* 0x0000008000017945 */ /* 0x000fe20003800000 */
[----:B------:R-:W-:Y:S02]  /*2600*/  FMUL R5, R5, R216 ;  /* 0x000000d805057220 */ /* 0x000fe40000400000 */
[----:B------:R-:W-:Y:S02]  /*2610*/  ISETP.GT.AND P3, PT, R3, RZ, P0 ;  /* 0x000000ff0300720c */ /* 0x000fe40000764270 */
[----:B------:R-:W-:-:S05]  /*2620*/  FFMA R5, R124, R217, R5 ;  /* 0x000000d97c057223 */ /* 0x000fca0000000005 */
[----:B------:R-:W-:-:S05]  /*2630*/  F2FP.F16.F32.PACK_AB R5, RZ, R5 ;  /* 0x00000005ff05723e */ /* 0x000fca00000000ff */
[----:B------:R1:W-:Y:S01]  /*2640*/  @P2 STG.E.U16 desc[UR36][R6.64+0x10], R5 ;  /* 0x0000100506002986 */ /* 0x0003e2000c101524 */
[----:B------:R-:W-:Y:S05]  /*2650*/  @!P3 BRA `(.L_x_37) ;  /* 0x000000000004b947 */ /* 0x000fea0003800000 */
[----:B------:R4:W5:Y:S02]  /*2660*/  LDG.E.LTC128B.U16 R226, desc[UR36][R20.64+0x12] ;  /* 0x0000122414e27981 */ /* 0x000964000c1e1520 */
.L_x_37:
[----:B------:R-:W-:Y:S05]  /*2670*/  BSYNC B1 ;  /* 0x0000000000017941 */ /* 0x000fea0003800000 */
.L_x_36:
[----:B-1---5:R-:W-:Y:S01]  /*2680*/  HADD2.F32 R5, -RZ, R226.H0_H0 ;  /* 0x200000e2ff057230 */ /* 0x022fe20000004100 */
[----:B------:R-:W-:Y:S01]  /*2690*/  ISETP.GT.AND P1, PT, R3, 0x8, P1 ;  /* 0x000000080300780c */ /* 0x000fe20000f24270 */
[----:B------:R-:W-:Y:S01]  /*26a0*/  @P3 IMAD.MOV.U32 R7, RZ, RZ, R223 ;  /* 0x000000ffff073224 */ /* 0x000fe200078e00df */
[----:B------:R-:W-:Y:S02]  /*26b0*/  BSSY B1, `(.L_x_38) ;  /* 0x0000009000017945 */ /* 0x000fe40003800000 */
[----:B------:R-:W-:-:S04]  /*26c0*/  FMUL R6, R5, R216 ;  /* 0x000000d805067220 */ /* 0x000fc80000400000 */
[----:B------:R-:W-:-:S05]  /*26d0*/  FFMA R6, R125, R217, R6 ;  /* 0x000000d97d067223 */ /* 0x000fca0000000006 */
[----:B------:R-:W-:-:S04]  /*26e0*/  F2FP.F16.F32.PACK_AB R6, RZ, R6 ;  /* 0x00000006ff06723e */ /* 0x000fc800000000ff */
[----:B------:R-:W-:Y:S01]  /*26f0*/  PRMT R5, R6, 0x7610, R5 ;  /* 0x0000761006057816 */ /* 0x000fe20000000005 */
[----:B------:R-:W-:-:S05]  /*2700*/  @P3 IMAD.MOV.U32 R6, RZ, RZ, R222 ;  /* 0x000000ffff063224 */ /* 0x000fca00078e00de */
[----:B------:R1:W-:Y:S01]  /*2710*/  @P3 STG.E.U16 desc[UR36][R6.64+0x12], R5 ;  /* 0x0000120506003986 */ /* 0x0003e2000c101524 */
[----:B------:R-:W-:Y:S05]  /*2720*/  @!P1 BRA `(.L_x_39) ;  /* 0x0000000000049947 */ /* 0x000fea0003800000 */
[----:B------:R0:W5:Y:S02]  /*2730*/  LDG.E.LTC128B.U16 R226, desc[UR36][R10.64+0x10] ;  /* 0x000010240ae27981 */ /* 0x000164000c1e1520 */
.L_x_39:
[----:B------:R-:W-:Y:S05]  /*2740*/  BSYNC B1 ;  /* 0x0000000000017941 */ /* 0x000fea0003800000 */
.L_x_38:
[----:B-1---5:R-:W-:Y:S01]  /*2750*/  HADD2.F32 R5, -RZ, R226.H0_H0 ;  /* 0x200000e2ff057230 */ /* 0x022fe20000004100 */
[----:B------:R-:W-:Y:S01]  /*2760*/  @P1 MOV R7, R9 ;  /* 0x0000000900071202 */ /* 0x000fe20000000f00 */
[----:B------:R-:W-:Y:S01]  /*2770*/  @P1 IMAD.MOV.U32 R6, RZ, RZ, R8 ;  /* 0x000000ffff061224 */ /* 0x000fe200078e0008 */
[----:B------:R-:W-:Y:S01]  /*2780*/  ISETP.GT.AND P0, PT, R3, 0x8, P0 ;  /* 0x000000080300780c */ /* 0x000fe20000704270 */
[----:B------:R-:W-:Y:S01]  /*2790*/  BSSY B1, `(.L_x_40) ;  /* 0x0000007000017945 */ /* 0x000fe20003800000 */
[----:B------:R-:W-:-:S04]  /*27a0*/  FMUL R5, R5, R216 ;  /* 0x000000d805057220 */ /* 0x000fc80000400000 */
[----:B------:R-:W-:-:S05]  /*27b0*/  FFMA R5, R126, R217, R5 ;  /* 0x000000d97e057223 */ /* 0x000fca0000000005 */
[----:B------:R-:W-:-:S05]  /*27c0*/  F2FP.F16.F32.PACK_AB R5, RZ, R5 ;  /* 0x00000005ff05723e */ /* 0x000fca00000000ff */
[----:B------:R1:W-:Y:S01]  /*27d0*/  @P1 STG.E.U16 desc[UR36][R6.64+0x10], R5 ;  /* 0x0000100506001986 */ /* 0x0003e2000c101524 */
[----:B------:R-:W-:Y:S05]  /*27e0*/  @!P0 BRA `(.L_x_41) ;  /* 0x0000000000048947 */ /* 0x000fea0003800000 */
[----:B------:R0:W5:Y:S02]  /*27f0*/  LDG.E.LTC128B.U16 R226, desc[UR36][R10.64+0x12] ;  /* 0x000012240ae27981 */ /* 0x000164000c1e1520 */
.L_x_41:
[----:B------:R-:W-:Y:S05]  /*2800*/  BSYNC B1 ;  /* 0x0000000000017941 */ /* 0x000fea0003800000 */
.L_x_40:
        /* <DEDUP_REMOVED lines=13> */
.L_x_43:
[----:B------:R-:W-:Y:S05]  /*28e0*/  BSYNC B1 ;  /* 0x0000000000017941 */ /* 0x000fea0003800000 */
.L_x_42:
        /* <DEDUP_REMOVED lines=12> */
.L_x_45:
[----:B------:R-:W-:Y:S05]  /*29b0*/  BSYNC B1 ;  /* 0x0000000000017941 */ /* 0x000fea0003800000 */
.L_x_44:
        /* <DEDUP_REMOVED lines=12> */
.L_x_47:
[----:B------:R-:W-:Y:S05]  /*2a80*/  BSYNC B1 ;  /* 0x0000000000017941 */ /* 0x000fea0003800000 */
.L_x_46:
        /* <DEDUP_REMOVED lines=11> */
.L_x_49:
[----:B------:R-:W-:Y:S05]  /*2b40*/  BSYNC B1 ;  /* 0x0000000000017941 */ /* 0x000fea0003800000 */
.L_x_48:
        /* <DEDUP_REMOVED lines=13> */
.L_x_51:
[----:B------:R-:W-:Y:S05]  /*2c20*/  BSYNC B1 ;  /* 0x0000000000017941 */ /* 0x000fea0003800000 */
.L_x_50:
        /* <DEDUP_REMOVED lines=12> */
.L_x_53:
[----:B------:R-:W-:Y:S05]  /*2cf0*/  BSYNC B1 ;  /* 0x0000000000017941 */ /* 0x000fea0003800000 */
.L_x_52:
        /* <DEDUP_REMOVED lines=12> */
.L_x_55:
[----:B------:R-:W-:Y:S05]  /*2dc0*/  BSYNC B1 ;  /* 0x0000000000017941 */ /* 0x000fea0003800000 */
.L_x_54:
        /* <DEDUP_REMOVED lines=11> */
.L_x_57:
[----:B------:R-:W-:Y:S05]  /*2e80*/  BSYNC B1 ;  /* 0x0000000000017941 */ /* 0x000fea0003800000 */
.L_x_56:
        /* <DEDUP_REMOVED lines=13> */
.L_x_59:
[----:B------:R-:W-:Y:S05]  /*2f60*/  BSYNC B1 ;  /* 0x0000000000017941 */ /* 0x000fea0003800000 */
.L_x_58:
        /* <DEDUP_REMOVED lines=12> */
.L_x_61:
[----:B------:R-:W-:Y:S05]  /*3030*/  BSYNC B1 ;  /* 0x0000000000017941 */ /* 0x000fea0003800000 */
.L_x_60:
        /* <DEDUP_REMOVED lines=12> */
.L_x_63:
[----:B------:R-:W-:Y:S05]  /*3100*/  BSYNC B1 ;  /* 0x0000000000017941 */ /* 0x000fea0003800000 */
.L_x_62:
        /* <DEDUP_REMOVED lines=11> */
.L_x_65:
[----:B------:R-:W-:Y:S05]  /*31c0*/  BSYNC B1 ;  /* 0x0000000000017941 */ /* 0x000fea0003800000 */
.L_x_64:
        /* <DEDUP_REMOVED lines=13> */
.L_x_67:
[----:B------:R-:W-:Y:S05]  /*32a0*/  BSYNC B1 ;  /* 0x0000000000017941 */ /* 0x000fea0003800000 */
.L_x_66:
        /* <DEDUP_REMOVED lines=12> */
.L_x_69:
[----:B------:R-:W-:Y:S05]  /*3370*/  BSYNC B1 ;  /* 0x0000000000017941 */ /* 0x000fea0003800000 */
.L_x_68:
        /* <DEDUP_REMOVED lines=12> */
.L_x_71:
[----:B------:R-:W-:Y:S05]  /*3440*/  BSYNC B1 ;  /* 0x0000000000017941 */ /* 0x000fea0003800000 */
.L_x_70:
        /* <DEDUP_REMOVED lines=11> */
.L_x_73:
[----:B------:R-:W-:Y:S05]  /*3500*/  BSYNC B1 ;  /* 0x0000000000017941 */ /* 0x000fea0003800000 */
.L_x_72:
        /* <DEDUP_REMOVED lines=13> */
.L_x_75:
[----:B------:R-:W-:Y:S05]  /*35e0*/  BSYNC B1 ;  /* 0x0000000000017941 */ /* 0x000fea0003800000 */
.L_x_74:
        /* <DEDUP_REMOVED lines=12> */
.L_x_77:
[----:B------:R-:W-:Y:S05]  /*36b0*/  BSYNC B1 ;  /* 0x0000000000017941 */ /* 0x000fea0003800000 */
.L_x_76:
        /* <DEDUP_REMOVED lines=12> */
.L_x_79:
[----:B------:R-:W-:Y:S05]  /*3780*/  BSYNC B1 ;  /* 0x0000000000017941 */ /* 0x000fea0003800000 */
.L_x_78:
        /* <DEDUP_REMOVED lines=11> */
.L_x_81:
[----:B------:R-:W-:Y:S05]  /*3840*/  BSYNC B1 ;  /* 0x0000000000017941 */ /* 0x000fea0003800000 */
.L_x_80:
        /* <DEDUP_REMOVED lines=13> */
.L_x_83:
[----:B------:R-:W-:Y:S05]  /*3920*/  BSYNC B1 ;  /* 0x0000000000017941 */ /* 0x000fea0003800000 */
.L_x_82:
        /* <DEDUP_REMOVED lines=12> */
.L_x_85:
[----:B------:R-:W-:Y:S05]  /*39f0*/  BSYNC B1 ;  /* 0x0000000000017941 */ /* 0x000fea0003800000 */
.L_x_84:
        /* <DEDUP_REMOVED lines=12> */
.L_x_87:
[----:B------:R-:W-:Y:S05]  /*3ac0*/  BSYNC B1 ;  /* 0x0000000000017941 */ /* 0x000fea0003800000 */
.L_x_86:
        /* <DEDUP_REMOVED lines=11> */
.L_x_89:
[----:B------:R-:W-:Y:S05]  /*3b80*/  BSYNC B1 ;  /* 0x0000000000017941 */ /* 0x000fea0003800000 */
.L_x_88:
        /* <DEDUP_REMOVED lines=13> */
.L_x_91:
[----:B------:R-:W-:Y:S05]  /*3c60*/  BSYNC B1 ;  /* 0x0000000000017941 */ /* 0x000fea0003800000 */
.L_x_90:
        /* <DEDUP_REMOVED lines=12> */
.L_x_93:
[----:B------:R-:W-:Y:S05]  /*3d30*/  BSYNC B1 ;  /* 0x0000000000017941 */ /* 0x000fea0003800000 */
.L_x_92:
        /* <DEDUP_REMOVED lines=12> */
.L_x_95:
[----:B------:R-:W-:Y:S05]  /*3e00*/  BSYNC B1 ;  /* 0x0000000000017941 */ /* 0x000fea0003800000 */
.L_x_94:
        /* <DEDUP_REMOVED lines=11> */
.L_x_97:
[----:B------:R-:W-:Y:S05]  /*3ec0*/  BSYNC B1 ;  /* 0x0000000000017941 */ /* 0x000fea0003800000 */
.L_x_96:
        /* <DEDUP_REMOVED lines=13> */
.L_x_99:
[----:B------:R-:W-:Y:S05]  /*3fa0*/  BSYNC B1 ;  /* 0x0000000000017941 */ /* 0x000fea0003800000 */
.L_x_98:
        /* <DEDUP_REMOVED lines=12> */
.L_x_101:
[----:B------:R-:W-:Y:S05]  /*4070*/  BSYNC B1 ;  /* 0x0000000000017941 */ /* 0x000fea0003800000 */
.L_x_100:
        /* <DEDUP_REMOVED lines=12> */
.L_x_103:
[----:B------:R-:W-:Y:S05]  /*4140*/  BSYNC B1 ;  /* 0x0000000000017941 */ /* 0x000fea0003800000 */
.L_x_102:
        /* <DEDUP_REMOVED lines=11> */
.L_x_105:
[----:B------:R-:W-:Y:S05]  /*4200*/  BSYNC B1 ;  /* 0x0000000000017941 */ /* 0x000fea0003800000 */
.L_x_104:
        /* <DEDUP_REMOVED lines=13> */
.L_x_107:
[----:B------:R-:W-:Y:S05]  /*42e0*/  BSYNC B1 ;  /* 0x0000000000017941 */ /* 0x000fea0003800000 */
.L_x_106:
        /* <DEDUP_REMOVED lines=12> */
.L_x_109:
[----:B------:R-:W-:Y:S05]  /*43b0*/  BSYNC B1 ;  /* 0x0000000000017941 */ /* 0x000fea0003800000 */
.L_x_108:
        /* <DEDUP_REMOVED lines=12> */
.L_x_111:
[----:B------:R-:W-:Y:S05]  /*4480*/  BSYNC B1 ;  /* 0x0000000000017941 */ /* 0x000fea0003800000 */
.L_x_110:
        /* <DEDUP_REMOVED lines=11> */
.L_x_113:
[----:B------:R-:W-:Y:S05]  /*4540*/  BSYNC B1 ;  /* 0x0000000000017941 */ /* 0x000fea0003800000 */
.L_x_112:
        /* <DEDUP_REMOVED lines=13> */
.L_x_115:
[----:B------:R-:W-:Y:S05]  /*4620*/  BSYNC B1 ;  /* 0x0000000000017941 */ /* 0x000fea0003800000 */
.L_x_114:
        /* <DEDUP_REMOVED lines=12> */
.L_x_117:
[----:B------:R-:W-:Y:S05]  /*46f0*/  BSYNC B1 ;  /* 0x0000000000017941 */ /* 0x000fea0003800000 */
.L_x_116:
        /* <DEDUP_REMOVED lines=12> */
.L_x_119:
[----:B------:R-:W-:Y:S05]  /*47c0*/  BSYNC B1 ;  /* 0x0000000000017941 */ /* 0x000fea0003800000 */
.L_x_118:
        /* <DEDUP_REMOVED lines=11> */
.L_x_121:
[----:B------:R-:W-:Y:S05]  /*4880*/  BSYNC B1 ;  /* 0x0000000000017941 */ /* 0x000fea0003800000 */
.L_x_120:
        /* <DEDUP_REMOVED lines=13> */
.L_x_123:
[----:B------:R-:W-:Y:S05]  /*4960*/  BSYNC B1 ;  /* 0x0000000000017941 */ /* 0x000fea0003800000 */
.L_x_122:
        /* <DEDUP_REMOVED lines=12> */
.L_x_125:
[----:B------:R-:W-:Y:S05]  /*4a30*/  BSYNC B1 ;  /* 0x0000000000017941 */ /* 0x000fea0003800000 */
.L_x_124:
        /* <DEDUP_REMOVED lines=12> */
.L_x_127:
[----:B------:R-:W-:Y:S05]  /*4b00*/  BSYNC B1 ;  /* 0x0000000000017941 */ /* 0x000fea0003800000 */
.L_x_126:
        /* <DEDUP_REMOVED lines=11> */
.L_x_129:
[----:B------:R-:W-:Y:S05]  /*4bc0*/  BSYNC B1 ;  /* 0x0000000000017941 */ /* 0x000fea0003800000 */
.L_x_128:
        /* <DEDUP_REMOVED lines=13> */
.L_x_131:
[----:B------:R-:W-:Y:S05]  /*4ca0*/  BSYNC B1 ;  /* 0x0000000000017941 */ /* 0x000fea0003800000 */
.L_x_130:
        /* <DEDUP_REMOVED lines=12> */
.L_x_133:
[----:B------:R-:W-:Y:S05]  /*4d70*/  BSYNC B1 ;  /* 0x0000000000017941 */ /* 0x000fea0003800000 */
.L_x_132:
        /* <DEDUP_REMOVED lines=12> */
.L_x_135:
[----:B------:R-:W-:Y:S05]  /*4e40*/  BSYNC B1 ;  /* 0x0000000000017941 */ /* 0x000fea0003800000 */
.L_x_134:
        /* <DEDUP_REMOVED lines=11> */
.L_x_137:
[----:B------:R-:W-:Y:S05]  /*4f00*/  BSYNC B1 ;  /* 0x0000000000017941 */ /* 0x000fea0003800000 */
.L_x_136:
        /* <DEDUP_REMOVED lines=13> */
.L_x_139:
[----:B------:R-:W-:Y:S05]  /*4fe0*/  BSYNC B1 ;  /* 0x0000000000017941 */ /* 0x000fea0003800000 */
.L_x_138:
        /* <DEDUP_REMOVED lines=12> */
.L_x_141:
[----:B------:R-:W-:Y:S05]  /*50b0*/  BSYNC B1 ;  /* 0x0000000000017941 */ /* 0x000fea0003800000 */
.L_x_140:
        /* <DEDUP_REMOVED lines=12> */
.L_x_143:
[----:B------:R-:W-:Y:S05]  /*5180*/  BSYNC B1 ;  /* 0x0000000000017941 */ /* 0x000fea0003800000 */
.L_x_142:
        /* <DEDUP_REMOVED lines=11> */
.L_x_145:
[----:B------:R-:W-:Y:S05]  /*5240*/  BSYNC B1 ;  /* 0x0000000000017941 */ /* 0x000fea0003800000 */
.L_x_144:
        /* <DEDUP_REMOVED lines=13> */
.L_x_147:
[----:B------:R-:W-:Y:S05]  /*5320*/  BSYNC B1 ;  /* 0x0000000000017941 */ /* 0x000fea0003800000 */
.L_x_146:
        /* <DEDUP_REMOVED lines=12> */
.L_x_149:
[----:B------:R-:W-:Y:S05]  /*53f0*/  BSYNC B1 ;  /* 0x0000000000017941 */ /* 0x000fea0003800000 */
.L_x_148:
        /* <DEDUP_REMOVED lines=12> */
.L_x_151:
[----:B------:R-:W-:Y:S05]  /*54c0*/  BSYNC B1 ;  /* 0x0000000000017941 */ /* 0x000fea0003800000 */
.L_x_150:
        /* <DEDUP_REMOVED lines=11> */
.L_x_153:
[----:B------:R-:W-:Y:S05]  /*5580*/  BSYNC B1 ;  /* 0x0000000000017941 */ /* 0x000fea0003800000 */
.L_x_152:
        /* <DEDUP_REMOVED lines=13> */
.L_x_155:
[----:B------:R-:W-:Y:S05]  /*5660*/  BSYNC B1 ;  /* 0x0000000000017941 */ /* 0x000fea0003800000 */
.L_x_154:
        /* <DEDUP_REMOVED lines=12> */
.L_x_157:
[----:B------:R-:W-:Y:S05]  /*5730*/  BSYNC B1 ;  /* 0x0000000000017941 */ /* 0x000fea0003800000 */
.L_x_156:
        /* <DEDUP_REMOVED lines=12> */
.L_x_159:
[----:B------:R-:W-:Y:S05]  /*5800*/  BSYNC B1 ;  /* 0x0000000000017941 */ /* 0x000fea0003800000 */
.L_x_158:
        /* <DEDUP_REMOVED lines=11> */
.L_x_161:
[----:B------:R-:W-:Y:S05]  /*58c0*/  BSYNC B1 ;  /* 0x0000000000017941 */ /* 0x000fea0003800000 */
.L_x_160:
        /* <DEDUP_REMOVED lines=13> */
.L_x_163:
[----:B------:R-:W-:Y:S05]  /*59a0*/  BSYNC B1 ;  /* 0x0000000000017941 */ /* 0x000fea0003800000 */
.L_x_162:
        /* <DEDUP_REMOVED lines=12> */
.L_x_165:
[----:B------:R-:W-:Y:S05]  /*5a70*/  BSYNC B1 ;  /* 0x0000000000017941 */ /* 0x000fea0003800000 */
.L_x_164:
        /* <DEDUP_REMOVED lines=12> */
.L_x_167:
[----:B------:R-:W-:Y:S05]  /*5b40*/  BSYNC B1 ;  /* 0x0000000000017941 */ /* 0x000fea0003800000 */
.L_x_166:
        /* <DEDUP_REMOVED lines=11> */
.L_x_169:
[----:B------:R-:W-:Y:S05]  /*5c00*/  BSYNC B1 ;  /* 0x0000000000017941 */ /* 0x000fea0003800000 */
.L_x_168:
        /* <DEDUP_REMOVED lines=13> */
.L_x_171:
[----:B------:R-:W-:Y:S05]  /*5ce0*/  BSYNC B1 ;  /* 0x0000000000017941 */ /* 0x000fea0003800000 */
.L_x_170:
        /* <DEDUP_REMOVED lines=12> */
.L_x_173:
[----:B------:R-:W-:Y:S05]  /*5db0*/  BSYNC B1 ;  /* 0x0000000000017941 */ /* 0x000fea0003800000 */
.L_x_172:
        /* <DEDUP_REMOVED lines=12> */
.L_x_175:
[----:B------:R-:W-:Y:S05]  /*5e80*/  BSYNC B1 ;  /* 0x0000000000017941 */ /* 0x000fea0003800000 */
.L_x_174:
        /* <DEDUP_REMOVED lines=11> */
.L_x_177:
[----:B------:R-:W-:Y:S05]  /*5f40*/  BSYNC B1 ;  /* 0x0000000000017941 */ /* 0x000fea0003800000 */
.L_x_176:
        /* <DEDUP_REMOVED lines=13> */
.L_x_179:
[----:B------:R-:W-:Y:S05]  /*6020*/  BSYNC B1 ;  /* 0x0000000000017941 */ /* 0x000fea0003800000 */
.L_x_178:
        /* <DEDUP_REMOVED lines=12> */
.L_x_181:
[----:B------:R-:W-:Y:S05]  /*60f0*/  BSYNC B1 ;  /* 0x0000000000017941 */ /* 0x000fea0003800000 */
.L_x_180:
        /* <DEDUP_REMOVED lines=12> */
.L_x_183:
[----:B------:R-:W-:Y:S05]  /*61c0*/  BSYNC B1 ;  /* 0x0000000000017941 */ /* 0x000fea0003800000 */
.L_x_182:
        /* <DEDUP_REMOVED lines=11> */
.L_x_185:
[----:B------:R-:W-:Y:S05]  /*6280*/  BSYNC B1 ;  /* 0x0000000000017941 */ /* 0x000fea0003800000 */
.L_x_184:
        /* <DEDUP_REMOVED lines=13> */
.L_x_187:
[----:B------:R-:W-:Y:S05]  /*6360*/  BSYNC B1 ;  /* 0x0000000000017941 */ /* 0x000fea0003800000 */
.L_x_186:
        /* <DEDUP_REMOVED lines=12> */
.L_x_189:
[----:B------:R-:W-:Y:S05]  /*6430*/  BSYNC B1 ;  /* 0x0000000000017941 */ /* 0x000fea0003800000 */
.L_x_188:
        /* <DEDUP_REMOVED lines=12> */
.L_x_191:
[----:B------:R-:W-:Y:S05]  /*6500*/  BSYNC B1 ;  /* 0x0000000000017941 */ /* 0x000fea0003800000 */
.L_x_190:
        /* <DEDUP_REMOVED lines=11> */
.L_x_193:
[----:B------:R-:W-:Y:S05]  /*65c0*/  BSYNC B1 ;  /* 0x0000000000017941 */ /* 0x000fea0003800000 */
.L_x_192:
        /* <DEDUP_REMOVED lines=13> */
.L_x_195:
[----:B------:R-:W-:Y:S05]  /*66a0*/  BSYNC B1 ;  /* 0x0000000000017941 */ /* 0x000fea0003800000 */
.L_x_194:
        /* <DEDUP_REMOVED lines=12> */
.L_x_197:
[----:B------:R-:W-:Y:S05]  /*6770*/  BSYNC B1 ;  /* 0x0000000000017941 */ /* 0x000fea0003800000 */
.L_x_196:
        /* <DEDUP_REMOVED lines=12> */
.L_x_199:
[----:B------:R-:W-:Y:S05]  /*6840*/  BSYNC B1 ;  /* 0x0000000000017941 */ /* 0x000fea0003800000 */
.L_x_198:
        /* <DEDUP_REMOVED lines=11> */
.L_x_201:
[----:B------:R-:W-:Y:S05]  /*6900*/  BSYNC B1 ;  /* 0x0000000000017941 */ /* 0x000fea0003800000 */
.L_x_200:
        /* <DEDUP_REMOVED lines=13> */
.L_x_203:
[----:B------:R-:W-:Y:S05]  /*69e0*/  BSYNC B1 ;  /* 0x0000000000017941 */ /* 0x000fea0003800000 */
.L_x_202:
        /* <DEDUP_REMOVED lines=12> */
.L_x_205:
[----:B------:R-:W-:Y:S05]  /*6ab0*/  BSYNC B1 ;  /* 0x0000000000017941 */ /* 0x000fea0003800000 */
.L_x_204:
        /* <DEDUP_REMOVED lines=12> */
.L_x_207:
[----:B------:R-:W-:Y:S05]  /*6b80*/  BSYNC B1 ;  /* 0x0000000000017941 */ /* 0x000fea0003800000 */
.L_x_206:
        /* <DEDUP_REMOVED lines=11> */
.L_x_209:
[----:B------:R-:W-:Y:S05]  /*6c40*/  BSYNC B1 ;  /* 0x0000000000017941 */ /* 0x000fea0003800000 */
.L_x_208:
        /* <DEDUP_REMOVED lines=13> */
.L_x_211:
[----:B------:R-:W-:Y:S05]  /*6d20*/  BSYNC B1 ;  /* 0x0000000000017941 */ /* 0x000fea0003800000 */
.L_x_210:
        /* <DEDUP_REMOVED lines=12> */
.L_x_213:
[----:B------:R-:W-:Y:S05]  /*6df0*/  BSYNC B1 ;  /* 0x0000000000017941 */ /* 0x000fea0003800000 */
.L_x_212:
        /* <DEDUP_REMOVED lines=12> */
.L_x_215:
[----:B------:R-:W-:Y:S05]  /*6ec0*/  BSYNC B1 ;  /* 0x0000000000017941 */ /* 0x000fea0003800000 */
.L_x_214:
        /* <DEDUP_REMOVED lines=11> */
.L_x_217:
[----:B------:R-:W-:Y:S05]  /*6f80*/  BSYNC B1 ;  /* 0x0000000000017941 */ /* 0x000fea0003800000 */
.L_x_216:
        /* <DEDUP_REMOVED lines=13> */
.L_x_219:
[----:B------:R-:W-:Y:S05]  /*7060*/  BSYNC B1 ;  /* 0x0000000000017941 */ /* 0x000fea0003800000 */
.L_x_218:
        /* <DEDUP_REMOVED lines=12> */
.L_x_221:
[----:B------:R-:W-:Y:S05]  /*7130*/  BSYNC B1 ;  /* 0x0000000000017941 */ /* 0x000fea0003800000 */
.L_x_220:
        /* <DEDUP_REMOVED lines=12> */
.L_x_223:
[----:B------:R-:W-:Y:S05]  /*7200*/  BSYNC B1 ;  /* 0x0000000000017941 */ /* 0x000fea0003800000 */
.L_x_222:
        /* <DEDUP_REMOVED lines=11> */
.L_x_225:
[----:B------:R-:W-:Y:S05]  /*72c0*/  BSYNC B1 ;  /* 0x0000000000017941 */ /* 0x000fea0003800000 */
.L_x_224:
        /* <DEDUP_REMOVED lines=13> */
.L_x_227:
[----:B------:R-:W-:Y:S05]  /*73a0*/  BSYNC B1 ;  /* 0x0000000000017941 */ /* 0x000fea0003800000 */
.L_x_226:
        /* <DEDUP_REMOVED lines=12> */
.L_x_229:
[----:B------:R-:W-:Y:S05]  /*7470*/  BSYNC B1 ;  /* 0x0000000000017941 */ /* 0x000fea0003800000 */
.L_x_228:
        /* <DEDUP_REMOVED lines=12> */
.L_x_231:
[----:B------:R-:W-:Y:S05]  /*7540*/  BSYNC B1 ;  /* 0x0000000000017941 */ /* 0x000fea0003800000 */
.L_x_230:
        /* <DEDUP_REMOVED lines=11> */
.L_x_233:
[----:B------:R-:W-:Y:S05]  /*7600*/  BSYNC B1 ;  /* 0x0000000000017941 */ /* 0x000fea0003800000 */
.L_x_232:
        /* <DEDUP_REMOVED lines=13> */
.L_x_235:
[----:B------:R-:W-:Y:S05]  /*76e0*/  BSYNC B1 ;  /* 0x0000000000017941 */ /* 0x000fea0003800000 */
.L_x_234:
        /* <DEDUP_REMOVED lines=12> */
.L_x_237:
[----:B------:R-:W-:Y:S05]  /*77b0*/  BSYNC B1 ;  /* 0x0000000000017941 */ /* 0x000fea0003800000 */
.L_x_236:
        /* <DEDUP_REMOVED lines=12> */
.L_x_239:
[----:B------:R-:W-:Y:S05]  /*7880*/  BSYNC B1 ;  /* 0x0000000000017941 */ /* 0x000fea0003800000 */
.L_x_238:
        /* <DEDUP_REMOVED lines=11> */
.L_x_241:
[----:B------:R-:W-:Y:S05]  /*7940*/  BSYNC B1 ;  /* 0x0000000000017941 */ /* 0x000fea0003800000 */
.L_x_240:
        /* <DEDUP_REMOVED lines=13> */
.L_x_243:
[----:B------:R-:W-:Y:S05]  /*7a20*/  BSYNC B1 ;  /* 0x0000000000017941 */ /* 0x000fea0003800000 */
.L_x_242:
        /* <DEDUP_REMOVED lines=12> */
.L_x_245:
[----:B------:R-:W-:Y:S05]  /*7af0*/  BSYNC B1 ;  /* 0x0000000000017941 */ /* 0x000fea0003800000 */
.L_x_244:
        /* <DEDUP_REMOVED lines=12> */
.L_x_247:
[----:B------:R-:W-:Y:S05]  /*7bc0*/  BSYNC B1 ;  /* 0x0000000000017941 */ /* 0x000fea0003800000 */
.L_x_246:
        /* <DEDUP_REMOVED lines=11> */
.L_x_249:
[----:B------:R-:W-:Y:S05]  /*7c80*/  BSYNC B1 ;  /* 0x0000000000017941 */ /* 0x000fea0003800000 */
.L_x_248:
        /* <DEDUP_REMOVED lines=13> */
.L_x_251:
[----:B------:R-:W-:Y:S05]  /*7d60*/  BSYNC B1 ;  /* 0x0000000000017941 */ /* 0x000fea0003800000 */
.L_x_250:
        /* <DEDUP_REMOVED lines=12> */
.L_x_253:
[----:B------:R-:W-:Y:S05]  /*7e30*/  BSYNC B1 ;  /* 0x0000000000017941 */ /* 0x000fea0003800000 */
.L_x_252:
        /* <DEDUP_REMOVED lines=12> */
.L_x_255:
[----:B------:R-:W-:Y:S05]  /*7f00*/  BSYNC B1 ;  /* 0x0000000000017941 */ /* 0x000fea0003800000 */
.L_x_254:
        /* <DEDUP_REMOVED lines=11> */
.L_x_257:
[----:B------:R-:W-:Y:S05]  /*7fc0*/  BSYNC B1 ;  /* 0x0000000000017941 */ /* 0x000fea0003800000 */
.L_x_256:
        /* <DEDUP_REMOVED lines=13> */
.L_x_259:
[----:B------:R-:W-:Y:S05]  /*80a0*/  BSYNC B1 ;  /* 0x0000000000017941 */ /* 0x000fea0003800000 */
.L_x_258:
        /* <DEDUP_REMOVED lines=12> */
.L_x_261:
[----:B------:R-:W-:Y:S05]  /*8170*/  BSYNC B1 ;  /* 0x0000000000017941 */ /* 0x000fea0003800000 */
.L_x_260:
        /* <DEDUP_REMOVED lines=12> */
.L_x_263:
[----:B------:R-:W-:Y:S05]  /*8240*/  BSYNC B1 ;  /* 0x0000000000017941 */ /* 0x000fea0003800000 */
.L_x_262:
        /* <DEDUP_REMOVED lines=11> */
.L_x_265:
[----:B------:R-:W-:Y:S05]  /*8300*/  BSYNC B1 ;  /* 0x0000000000017941 */ /* 0x000fea0003800000 */
.L_x_264:
        /* <DEDUP_REMOVED lines=13> */
.L_x_267:
[----:B------:R-:W-:Y:S05]  /*83e0*/  BSYNC B1 ;  /* 0x0000000000017941 */ /* 0x000fea0003800000 */
.L_x_266:
        /* <DEDUP_REMOVED lines=12> */
.L_x_269:
[----:B------:R-:W-:Y:S05]  /*84b0*/  BSYNC B1 ;  /* 0x0000000000017941 */ /* 0x000fea0003800000 */
.L_x_268:
        /* <DEDUP_REMOVED lines=12> */
.L_x_271:
[----:B------:R-:W-:Y:S05]  /*8580*/  BSYNC B1 ;  /* 0x0000000000017941 */ /* 0x000fea0003800000 */
.L_x_270:
        /* <DEDUP_REMOVED lines=11> */
.L_x_273:
[----:B------:R-:W-:Y:S05]  /*8640*/  BSYNC B1 ;  /* 0x0000000000017941 */ /* 0x000fea0003800000 */
.L_x_272:
        /* <DEDUP_REMOVED lines=13> */
.L_x_275:
[----:B------:R-:W-:Y:S05]  /*8720*/  BSYNC B1 ;  /* 0x0000000000017941 */ /* 0x000fea0003800000 */
.L_x_274:
        /* <DEDUP_REMOVED lines=12> */
.L_x_277:
[----:B------:R-:W-:Y:S05]  /*87f0*/  BSYNC B1 ;  /* 0x0000000000017941 */ /* 0x000fea0003800000 */
.L_x_276:
        /* <DEDUP_REMOVED lines=12> */
.L_x_279:
[----:B------:R-:W-:Y:S05]  /*88c0*/  BSYNC B1 ;  /* 0x0000000000017941 */ /* 0x000fea0003800000 */
.L_x_278:
        /* <DEDUP_REMOVED lines=11> */
.L_x_281:
[----:B------:R-:W-:Y:S05]  /*8980*/  BSYNC B1 ;  /* 0x0000000000017941 */ /* 0x000fea0003800000 */
.L_x_280:
        /* <DEDUP_REMOVED lines=13> */
.L_x_283:
[----:B------:R-:W-:Y:S05]  /*8a60*/  BSYNC B1 ;  /* 0x0000000000017941 */ /* 0x000fea0003800000 */
.L_x_282:
        /* <DEDUP_REMOVED lines=12> */
.L_x_285:
[----:B------:R-:W-:Y:S05]  /*8b30*/  BSYNC B1 ;  /* 0x0000000000017941 */ /* 0x000fea0003800000 */
.L_x_284:
        /* <DEDUP_REMOVED lines=12> */
.L_x_287:
[----:B------:R-:W-:Y:S05]  /*8c00*/  BSYNC B1 ;  /* 0x0000000000017941 */ /* 0x000fea0003800000 */
.L_x_286:
        /* <DEDUP_REMOVED lines=11> */
.L_x_289:
[----:B------:R-:W-:Y:S05]  /*8cc0*/  BSYNC B1 ;  /* 0x0000000000017941 */ /* 0x000fea0003800000 */
.L_x_288:
        /* <DEDUP_REMOVED lines=13> */
.L_x_291:
[----:B------:R-:W-:Y:S05]  /*8da0*/  BSYNC B1 ;  /* 0x0000000000017941 */ /* 0x000fea0003800000 */
.L_x_290:
        /* <DEDUP_REMOVED lines=12> */
.L_x_293:
[----:B------:R-:W-:Y:S05]  /*8e70*/  BSYNC B1 ;  /* 0x0000000000017941 */ /* 0x000fea0003800000 */
.L_x_292:
        /* <DEDUP_REMOVED lines=12> */
.L_x_295:
[----:B------:R-:W-:Y:S05]  /*8f40*/  BSYNC B1 ;  /* 0x0000000000017941 */ /* 0x000fea0003800000 */
.L_x_294:
        /* <DEDUP_REMOVED lines=11> */
.L_x_297:
[----:B------:R-:W-:Y:S05]  /*9000*/  BSYNC B1 ;  /* 0x0000000000017941 */ /* 0x000fea0003800000 */
.L_x_296:
        /* <DEDUP_REMOVED lines=13> */
.L_x_299:
[----:B------:R-:W-:Y:S05]  /*90e0*/  BSYNC B1 ;  /* 0x0000000000017941 */ /* 0x000fea0003800000 */
.L_x_298:
        /* <DEDUP_REMOVED lines=12> */
.L_x_301:
[----:B------:R-:W-:Y:S05]  /*91b0*/  BSYNC B1 ;  /* 0x0000000000017941 */ /* 0x000fea0003800000 */
.L_x_300:
        /* <DEDUP_REMOVED lines=12> */
.L_x_303:
[----:B------:R-:W-:Y:S05]  /*9280*/  BSYNC B1 ;  /* 0x0000000000017941 */ /* 0x000fea0003800000 */
.L_x_302:
        /* <DEDUP_REMOVED lines=11> */
.L_x_305:
[----:B------:R-:W-:Y:S05]  /*9340*/  BSYNC B1 ;  /* 0x0000000000017941 */ /* 0x000fea0003800000 */
.L_x_304:
        /* <DEDUP_REMOVED lines=13> */
.L_x_307:
[----:B------:R-:W-:Y:S05]  /*9420*/  BSYNC B1 ;  /* 0x0000000000017941 */ /* 0x000fea0003800000 */
.L_x_306:
        /* <DEDUP_REMOVED lines=12> */
.L_x_309:
[----:B------:R-:W-:Y:S05]  /*94f0*/  BSYNC B1 ;  /* 0x0000000000017941 */ /* 0x000fea0003800000 */
.L_x_308:
        /* <DEDUP_REMOVED lines=12> */
.L_x_311:
[----:B------:R-:W-:Y:S05]  /*95c0*/  BSYNC B1 ;  /* 0x0000000000017941 */ /* 0x000fea0003800000 */
.L_x_310:
        /* <DEDUP_REMOVED lines=11> */
.L_x_313:
[----:B------:R-:W-:Y:S05]  /*9680*/  BSYNC B1 ;  /* 0x0000000000017941 */ /* 0x000fea0003800000 */
.L_x_312:
        /* <DEDUP_REMOVED lines=13> */
.L_x_315:
[----:B------:R-:W-:Y:S05]  /*9760*/  BSYNC B1 ;  /* 0x0000000000017941 */ /* 0x000fea0003800000 */
.L_x_314:
        /* <DEDUP_REMOVED lines=12> */
.L_x_317:
[----:B------:R-:W-:Y:S05]  /*9830*/  BSYNC B1 ;  /* 0x0000000000017941 */ /* 0x000fea0003800000 */
.L_x_316:
        /* <DEDUP_REMOVED lines=12> */
.L_x_319:
[----:B------:R-:W-:Y:S05]  /*9900*/  BSYNC B1 ;  /* 0x0000000000017941 */ /* 0x000fea0003800000 */
.L_x_318:
        /* <DEDUP_REMOVED lines=11> */
.L_x_321:
[----:B------:R-:W-:Y:S05]  /*99c0*/  BSYNC B1 ;  /* 0x0000000000017941 */ /* 0x000fea0003800000 */
.L_x_320:
        /* <DEDUP_REMOVED lines=13> */
.L_x_323:
[----:B------:R-:W-:Y:S05]  /*9aa0*/  BSYNC B1 ;  /* 0x0000000000017941 */ /* 0x000fea0003800000 */
.L_x_322:
        /* <DEDUP_REMOVED lines=12> */
.L_x_325:
[----:B------:R-:W-:Y:S05]  /*9b70*/  BSYNC B1 ;  /* 0x0000000000017941 */ /* 0x000fea0003800000 */
.L_x_324:
        /* <DEDUP_REMOVED lines=12> */
.L_x_327:
[----:B------:R-:W-:Y:S05]  /*9c40*/  BSYNC B1 ;  /* 0x0000000000017941 */ /* 0x000fea0003800000 */
.L_x_326:
        /* <DEDUP_REMOVED lines=11> */
.L_x_329:
[----:B------:R-:W-:Y:S05]  /*9d00*/  BSYNC B1 ;  /* 0x0000000000017941 */ /* 0x000fea0003800000 */
.L_x_328:
        /* <DEDUP_REMOVED lines=13> */
.L_x_331:
[----:B------:R-:W-:Y:S05]  /*9de0*/  BSYNC B1 ;  /* 0x0000000000017941 */ /* 0x000fea0003800000 */
.L_x_330:
        /* <DEDUP_REMOVED lines=12> */
.L_x_333:
[----:B------:R-:W-:Y:S05]  /*9eb0*/  BSYNC B1 ;  /* 0x0000000000017941 */ /* 0x000fea0003800000 */
.L_x_332:
        /* <DEDUP_REMOVED lines=12> */
.L_x_335:
[----:B------:R-:W-:Y:S05]  /*9f80*/  BSYNC B1 ;  /* 0x0000000000017941 */ /* 0x000fea0003800000 */
.L_x_334:
        /* <DEDUP_REMOVED lines=11> */
.L_x_337:
[----:B------:R-:W-:Y:S05]  /*a040*/  BSYNC B1 ;  /* 0x0000000000017941 */ /* 0x000fea0003800000 */
.L_x_336:
        /* <DEDUP_REMOVED lines=13> */
.L_x_339:
[----:B------:R-:W-:Y:S05]  /*a120*/  BSYNC B1 ;  /* 0x0000000000017941 */ /* 0x000fea0003800000 */
.L_x_338:
        /* <DEDUP_REMOVED lines=12> */
.L_x_341:
[----:B------:R-:W-:Y:S05]  /*a1f0*/  BSYNC B1 ;  /* 0x0000000000017941 */ /* 0x000fea0003800000 */
.L_x_340:
        /* <DEDUP_REMOVED lines=12> */
.L_x_343:
[----:B------:R-:W-:Y:S05]  /*a2c0*/  BSYNC B1 ;  /* 0x0000000000017941 */ /* 0x000fea0003800000 */
.L_x_342:
        /* <DEDUP_REMOVED lines=11> */
.L_x_345:
[----:B------:R-:W-:Y:S05]  /*a380*/  BSYNC B1 ;  /* 0x0000000000017941 */ /* 0x000fea0003800000 */
.L_x_344:
        /* <DEDUP_REMOVED lines=13> */
.L_x_347:
[----:B------:R-:W-:Y:S05]  /*a460*/  BSYNC B1 ;  /* 0x0000000000017941 */ /* 0x000fea0003800000 */
.L_x_346:
        /* <DEDUP_REMOVED lines=12> */
.L_x_349:
[----:B------:R-:W-:Y:S05]  /*a530*/  BSYNC B1 ;  /* 0x0000000000017941 */ /* 0x000fea0003800000 */
.L_x_348:
        /* <DEDUP_REMOVED lines=12> */
.L_x_351:
[----:B------:R-:W-:Y:S05]  /*a600*/  BSYNC B1 ;  /* 0x0000000000017941 */ /* 0x000fea0003800000 */
.L_x_350:
        /* <DEDUP_REMOVED lines=11> */
.L_x_353:
[----:B------:R-:W-:Y:S05]  /*a6c0*/  BSYNC B1 ;  /* 0x0000000000017941 */ /* 0x000fea0003800000 */
.L_x_352:
        /* <DEDUP_REMOVED lines=13> */
.L_x_355:
[----:B------:R-:W-:Y:S05]  /*a7a0*/  BSYNC B1 ;  /* 0x0000000000017941 */ /* 0x000fea0003800000 */
.L_x_354:
        /* <DEDUP_REMOVED lines=12> */
.L_x_357:
[----:B------:R-:W-:Y:S05]  /*a870*/  BSYNC B1 ;  /* 0x0000000000017941 */ /* 0x000fea0003800000 */
.L_x_356:
        /* <DEDUP_REMOVED lines=12> */
.L_x_359:
[----:B------:R-:W-:Y:S05]  /*a940*/  BSYNC B1 ;  /* 0x0000000000017941 */ /* 0x000fea0003800000 */
.L_x_358:
        /* <DEDUP_REMOVED lines=11> */
.L_x_361:
[----:B------:R-:W-:Y:S05]  /*aa00*/  BSYNC B1 ;  /* 0x0000000000017941 */ /* 0x000fea0003800000 */
.L_x_360:
        /* <DEDUP_REMOVED lines=13> */
.L_x_363:
[----:B------:R-:W-:Y:S05]  /*aae0*/  BSYNC B1 ;  /* 0x0000000000017941 */ /* 0x000fea0003800000 */
.L_x_362:
        /* <DEDUP_REMOVED lines=12> */
.L_x_365:
[----:B------:R-:W-:Y:S05]  /*abb0*/  BSYNC B1 ;  /* 0x0000000000017941 */ /* 0x000fea0003800000 */
.L_x_364:
        /* <DEDUP_REMOVED lines=12> */
.L_x_367:
[----:B------:R-:W-:Y:S05]  /*ac80*/  BSYNC B1 ;  /* 0x0000000000017941 */ /* 0x000fea0003800000 */
.L_x_366:
        /* <DEDUP_REMOVED lines=11> */
.L_x_369:
[----:B------:R-:W-:Y:S05]  /*ad40*/  BSYNC B1 ;  /* 0x0000000000017941 */ /* 0x000fea0003800000 */
.L_x_368:
        /* <DEDUP_REMOVED lines=13> */
.L_x_371:
[----:B------:R-:W-:Y:S05]  /*ae20*/  BSYNC B1 ;  /* 0x0000000000017941 */ /* 0x000fea0003800000 */
.L_x_370:
        /* <DEDUP_REMOVED lines=12> */
.L_x_373:
[----:B------:R-:W-:Y:S05]  /*aef0*/  BSYNC B1 ;  /* 0x0000000000017941 */ /* 0x000fea0003800000 */
.L_x_372:
        /* <DEDUP_REMOVED lines=12> */
.L_x_375:
[----:B------:R-:W-:Y:S05]  /*afc0*/  BSYNC B1 ;  /* 0x0000000000017941 */ /* 0x000fea0003800000 */
.L_x_374:
        /* <DEDUP_REMOVED lines=11> */
.L_x_377:
[----:B------:R-:W-:Y:S05]  /*b080*/  BSYNC B1 ;  /* 0x0000000000017941 */ /* 0x000fea0003800000 */
.L_x_376:
        /* <DEDUP_REMOVED lines=13> */
.L_x_379:
[----:B------:R-:W-:Y:S05]  /*b160*/  BSYNC B1 ;  /* 0x0000000000017941 */ /* 0x000fea0003800000 */
.L_x_378:
        /* <DEDUP_REMOVED lines=12> */
.L_x_381:
[----:B------:R-:W-:Y:S05]  /*b230*/  BSYNC B1 ;  /* 0x0000000000017941 */ /* 0x000fea0003800000 */
.L_x_380:
        /* <DEDUP_REMOVED lines=12> */
.L_x_383:
[----:B------:R-:W-:Y:S05]  /*b300*/  BSYNC B1 ;  /* 0x0000000000017941 */ /* 0x000fea0003800000 */
.L_x_382:
        /* <DEDUP_REMOVED lines=11> */
.L_x_385:
[----:B------:R-:W-:Y:S05]  /*b3c0*/  BSYNC B1 ;  /* 0x0000000000017941 */ /* 0x000fea0003800000 */
.L_x_384:
        /* <DEDUP_REMOVED lines=13> */
.L_x_387:
[----:B------:R-:W-:Y:S05]  /*b4a0*/  BSYNC B1 ;  /* 0x0000000000017941 */ /* 0x000fea0003800000 */
.L_x_386:
        /* <DEDUP_REMOVED lines=12> */
.L_x_389:
[----:B------:R-:W-:Y:S05]  /*b570*/  BSYNC B1 ;  /* 0x0000000000017941 */ /* 0x000fea0003800000 */
.L_x_388:
        /* <DEDUP_REMOVED lines=12> */
.L_x_391:
[----:B------:R-:W-:Y:S05]  /*b640*/  BSYNC B1 ;  /* 0x0000000000017941 */ /* 0x000fea0003800000 */
.L_x_390:
        /* <DEDUP_REMOVED lines=11> */
.L_x_393:
[----:B------:R-:W-:Y:S05]  /*b700*/  BSYNC B1 ;  /* 0x0000000000017941 */ /* 0x000fea0003800000 */
.L_x_392:
        /* <DEDUP_REMOVED lines=13> */
.L_x_395:
[----:B------:R-:W-:Y:S05]  /*b7e0*/  BSYNC B1 ;  /* 0x0000000000017941 */ /* 0x000fea0003800000 */
.L_x_394:
        /* <DEDUP_REMOVED lines=12> */
.L_x_397:
[----:B------:R-:W-:Y:S05]  /*b8b0*/  BSYNC B1 ;  /* 0x0000000000017941 */ /* 0x000fea0003800000 */
.L_x_396:
        /* <DEDUP_REMOVED lines=12> */
.L_x_399:
[----:B------:R-:W-:Y:S05]  /*b980*/  BSYNC B1 ;  /* 0x0000000000017941 */ /* 0x000fea0003800000 */
.L_x_398:
        /* <DEDUP_REMOVED lines=11> */
.L_x_401:
[----:B------:R-:W-:Y:S05]  /*ba40*/  BSYNC B1 ;  /* 0x0000000000017941 */ /* 0x000fea0003800000 */
.L_x_400:
        /* <DEDUP_REMOVED lines=13> */
.L_x_403:
[----:B------:R-:W-:Y:S05]  /*bb20*/  BSYNC B1 ;  /* 0x0000000000017941 */ /* 0x000fea0003800000 */
.L_x_402:
        /* <DEDUP_REMOVED lines=8> */
[----:B------:R-:W-:Y:S02]  /*bbb0*/  PRMT R6, R5, 0x7610, R6 ;  /* 0x0000761005067816 */ /* 0x000fe40000000006 */
[----:B------:R-:W-:-:S05]  /*bbc0*/  @P2 MOV R5, R223 ;  /* 0x000000df00052202 */ /* 0x000fca0000000f00 */
[----:B------:R1:W-:Y:S01]  /*bbd0*/  @P2 STG.E.U16 desc[UR36][R4.64+0x2f0], R6 ;  /* 0x0002f00604002986 */ /* 0x0003e2000c101524 */
[----:B------:R-:W-:Y:S05]  /*bbe0*/  @!P3 BRA `(.L_x_405) ;  /* 0x000000000004b947 */ /* 0x000fea0003800000 */
[----:B------:R0:W5:Y:S02]  /*bbf0*/  LDG.E.LTC128B.U16 R226, desc[UR36][R20.64+0x2f2] ;  /* 0x0002f22414e27981 */ /* 0x000164000c1e1520 */
.L_x_405:
[----:B------:R-:W-:Y:S05]  /*bc00*/  BSYNC B1 ;  /* 0x0000000000017941 */ /* 0x000fea0003800000 */
.L_x_404:
[----:B-1---5:R-:W-:Y:S01]  /*bc10*/  HADD2.F32 R5, -RZ, R226.H0_H0 ;  /* 0x200000e2ff057230 */ /* 0x022fe20000004100 */
[----:B------:R-:W-:Y:S01]  /*bc20*/  ISETP.GT.AND P1, PT, R3, 0x8, P1 ;  /* 0x000000080300780c */ /* 0x000fe20000f24270 */
[----:B------:R-:W-:Y:S03]  /*bc30*/  BSSY B1, `(.L_x_406) ;  /* 0x0000007000017945 */ /* 0x000fe60003800000 */
[----:B------:R-:W-:-:S04]  /*bc40*/  FMUL R4, R5, R216 ;  /* 0x000000d805047220 */ /* 0x000fc80000400000 */
[----:B------:R-:W-:-:S05]  /*bc50*/  FFMA R4, R117, R217, R4 ;  /* 0x000000d975047223 */ /* 0x000fca0000000004 */
[----:B------:R-:W-:-:S05]  /*bc60*/  F2FP.F16.F32.PACK_AB R4, RZ, R4 ;  /* 0x00000004ff04723e */ /* 0x000fca00000000ff */
[----:B------:R1:W-:Y:S01]  /*bc70*/  @P3 STG.E.U16 desc[UR36][R222.64+0x2f2], R4 ;  /* 0x0002f204de003986 */ /* 0x0003e2000c101524 */
[----:B------:R-:W-:Y:S05]  /*bc80*/  @!P1 BRA `(.L_x_407) ;  /* 0x0000000000049947 */ /* 0x000fea0003800000 */
[----:B------:R0:W5:Y:S02]  /*bc90*/  LDG.E.LTC128B.U16 R226, desc[UR36][R10.64+0x2f0] ;  /* 0x0002f0240ae27981 */ /* 0x000164000c1e1520 */
.L_x_407:
[----:B------:R-:W-:Y:S05]  /*bca0*/  BSYNC B1 ;  /* 0x0000000000017941 */ /* 0x000fea0003800000 */
.L_x_406:
[----:B-----5:R-:W-:Y:S01]  /*bcb0*/  HADD2.F32 R5, -RZ, R226.H0_H0 ;  /* 0x200000e2ff057230 */ /* 0x020fe20000004100 */
[----:B------:R-:W-:Y:S01]  /*bcc0*/  ISETP.GT.AND P0, PT, R3, 0x8, P0 ;  /* 0x000000080300780c */ /* 0x000fe20000704270 */
[----:B-1----:R-:W-:Y:S01]  /*bcd0*/  @P1 IMAD.MOV.U32 R4, RZ, RZ, R8 ;  /* 0x000000ffff041224 */ /* 0x002fe200078e0008 */
        /* <DEDUP_REMOVED lines=9> */
.L_x_409:
[----:B------:R-:W-:Y:S05]  /*bd70*/  BSYNC B1 ;  /* 0x0000000000017941 */ /* 0x000fea0003800000 */
.L_x_408:
[----:B------:R-:W-:Y:S05]  /*bd80*/  @!P0 BRA `(.L_x_410) ;  /* 0x0000004c00888947 */ /* 0x000fea0003800000 */
[----:B-----5:R-:W-:-:S05]  /*bd90*/  HADD2.F32 R3, -RZ, R226.H0_H0 ;  /* 0x200000e2ff037230 */ /* 0x020fca0000004100 */
[----:B-1----:R-:W-:-:S04]  /*bda0*/  FMUL R4, R3, R216 ;  /* 0x000000d803047220 */ /* 0x002fc80000400000 */
[----:B------:R-:W-:-:S05]  /*bdb0*/  FFMA R4, R119, R217, R4 ;  /* 0x000000d977047223 */ /* 0x000fca0000000004 */
[----:B------:R-:W-:-:S05]  /*bdc0*/  F2FP.F16.F32.PACK_AB R4, RZ, R4 ;  /* 0x00000004ff04723e */ /* 0x000fca00000000ff */
[----:B------:R1:W-:Y:S01]  /*bdd0*/  STG.E.U16 desc[UR36][R8.64+0x2f2], R4 ;  /* 0x0002f20408007986 */ /* 0x0003e2000c101524 */
[----:B------:R-:W-:Y:S05]  /*bde0*/  BRA `(.L_x_410) ;  /* 0x0000004c00707947 */ /* 0x000fea0003800000 */
.L_x_29:
[----:B------:R-:W-:Y:S01]  /*bdf0*/  ULDC.64 UR4, c[0x0][0x5c0] ;  /* 0x0001700000047ab9 */ /* 0x000fe20000000a00 */
[----:B------:R-:W-:Y:S01]  /*be00*/  ISETP.GT.AND P3, PT, R4, 0x1, PT ;  /* 0x000000010400780c */ /* 0x000fe20003f64270 */
[-C--:B------:R-:W-:Y:S01]  /*be10*/  FMUL R6, R120, R217.reuse ;  /* 0x000000d978067220 */ /* 0x080fe20000400000 */
[----:B------:R-:W-:Y:S01]  /*be20*/  LEA R10, P2, R20, UR4, 0x1 ;  /* 0x00000004140a7c11 */ /* 0x000fe2000f8408ff */
[-C--:B------:R-:W-:Y:S01]  /*be30*/  FMUL R5, R121, R217.reuse ;  /* 0x000000d979057220 */ /* 0x080fe20000400000 */
[----:B------:R-:W-:Y:S01]  /*be40*/  SHF.L.U64.HI R9, R8, 0x4, R9 ;  /* 0x0000000408097819 */ /* 0x000fe20000010209 */
[-C--:B------:R-:W-:Y:S01]  /*be50*/  FMUL R122, R122, R217.reuse ;  /* 0x000000d97a7a7220 */ /* 0x080fe20000400000 */
[----:B------:R-:W-:Y:S01]  /*be60*/  LEA.HI.X R11, R20, UR5, R221, 0x1, P2 ;  /* 0x00000005140b7c11 */ /* 0x000fe200090f0cdd */
[-C--:B------:R-:W-:Y:S01]  /*be70*/  FMUL R123, R123, R217.reuse ;  /* 0x000000d97b7b7220 */ /* 0x080fe20000400000 */
[----:B------:R-:W-:Y:S01]  /*be80*/  ISETP.GT.AND P2, PT, R3, RZ, P3 ;  /* 0x000000ff0300720c */ /* 0x000fe20001f44270 */
[-C--:B------:R-:W-:Y:S01]  /*be90*/  FMUL R124, R124, R217.reuse ;  /* 0x000000d97c7c7220 */ /* 0x080fe20000400000 */
[----:B------:R-:W-:Y:S01]  /*bea0*/  F2FP.F16.F32.PACK_AB R6, RZ, R6 ;  /* 0x00000006ff06723e */ /* 0x000fe200000000ff */
[----:B------:R-:W-:Y:S01]  /*beb0*/  FMUL R125, R125, R217 ;  /* 0x000000d97d7d7220 */ /* 0x000fe20000400000 */
[----:B------:R-:W-:Y:S01]  /*bec0*/  F2FP.F16.F32.PACK_AB R5, RZ, R5 ;  /* 0x00000005ff05723e */ /* 0x000fe200000000ff */
[-C--:B------:R-:W-:Y:S01]  /*bed0*/  FMUL R126, R126, R217.reuse ;  /* 0x000000d97e7e7220 */ /* 0x080fe20000400000 */
[C---:B------:R-:W-:Y:S01]  /*bee0*/  ISETP.GT.AND P3, PT, R3.reuse, 0x8, P3 ;  /* 0x000000080300780c */ /* 0x040fe20001f64270 */
[----:B------:R0:W-:Y:S01]  /*bef0*/  @P0 STG.E.U16 desc[UR36][R10.64], R6 ;  /* 0x000000060a000986 */ /* 0x0001e2000c101524 */
[----:B------:R-:W-:Y:S01]  /*bf00*/  ISETP.GT.AND P1, PT, R3, 0x8, P1 ;  /* 0x000000080300780c */ /* 0x000fe20000f24270 */
[-C--:B------:R-:W-:Y:S01]  /*bf10*/  FMUL R127, R127, R217.reuse ;  /* 0x000000d97f7f7220 */ /* 0x080fe20000400000 */
[----:B------:R-:W-:Y:S01]  /*bf20*/  LEA R8, P4, R8, R10, 0x4 ;  /* 0x0000000a08087211 */ /* 0x000fe200078820ff */
[-C--:B------:R-:W-:Y:S01]  /*bf30*/  FMUL R128, R128, R217.reuse ;  /* 0x000000d980807220 */ /* 0x080fe20000400000 */
[----:B------:R-:W-:Y:S01]  /*bf40*/  ISETP.GT.AND P0, PT, R4, 0x9, PT ;  /* 0x000000090400780c */ /* 0x000fe20003f04270 */
[----:B------:R-:W-:Y:S01]  /*bf50*/  FMUL R129, R129, R217 ;  /* 0x000000d981817220 */ /* 0x000fe20000400000 */
[----:B------:R-:W-:Y:S01]  /*bf60*/  @P2 MOV R7, R11 ;  /* 0x0000000b00072202 */ /* 0x000fe20000000f00 */
[----:B------:R-:W-:Y:S01]  /*bf70*/  IMAD.X R9, R9, 0x1, R11, P4 ;  /* 0x0000000109097824 */ /* 0x000fe200020e060b */
[----:B------:R-:W-:Y:S01]  /*bf80*/  F2FP.F16.F32.PACK_AB R122, RZ, R122 ;  /* 0x0000007aff7a723e */ /* 0x000fe200000000ff */
[----:B------:R-:W-:Y:S01]  /*bf90*/  FMUL R130, R130, R217 ;  /* 0x000000d982827220 */ /* 0x000fe20000400000 */
[----:B------:R-:W-:Y:S01]  /*bfa0*/  ISETP.GT.AND P4, PT, R3, RZ, P0 ;  /* 0x000000ff0300720c */ /* 0x000fe20000784270 */
[----:B0-----:R-:W-:Y:S01]  /*bfb0*/  @P2 IMAD.MOV.U32 R6, RZ, RZ, R10 ;  /* 0x000000ffff062224 */ /* 0x001fe200078e000a */
[----:B------:R-:W-:Y:S01]  /*bfc0*/  F2FP.F16.F32.PACK_AB R123, RZ, R123 ;  /* 0x0000007bff7b723e */ /* 0x000fe200000000ff */
[-C--:B------:R-:W-:Y:S01]  /*bfd0*/  FMUL R131, R131, R217.reuse ;  /* 0x000000d983837220 */ /* 0x080fe20000400000 */
[----:B------:R-:W-:Y:S01]  /*bfe0*/  F2FP.F16.F32.PACK_AB R124, RZ, R124 ;  /* 0x0000007cff7c723e */ /* 0x000fe200000000ff */
[-C--:B------:R-:W-:Y:S01]  /*bff0*/  FMUL R132, R132, R217.reuse ;  /* 0x000000d984847220 */ /* 0x080fe20000400000 */
[----:B------:R0:W-:Y:S01]  /*c000*/  @P2 STG.E.U16 desc[UR36][R6.64+0x2], R5 ;  /* 0x0000020506002986 */ /* 0x0001e2000c101524 */
[----:B------:R-:W-:Y:S01]  /*c010*/  ISETP.GT.AND P2, PT, R4, 0x8, PT ;  /* 0x000000080400780c */ /* 0x000fe20003f44270 */
[----:B------:R-:W-:Y:S01]  /*c020*/  FMUL R133, R133, R217 ;  /* 0x000000d985857220 */ /* 0x000fe20000400000 */
[----:B------:R-:W-:Y:S01]  /*c030*/  F2FP.F16.F32.PACK_AB R125, RZ, R125 ;  /* 0x0000007dff7d723e */ /* 0x000fe200000000ff */
[----:B------:R-:W-:Y:S01]  /*c040*/  @P1 STG.E.U16 desc[UR36][R8.64], R122 ;  /* 0x0000007a08001986 */ /* 0x000fe2000c101524 */
[C---:B------:R-:W-:Y:S01]  /*c050*/  ISETP.GT.AND P5, PT, R3.reuse, RZ, P2 ;  /* 0x000000ff0300720c */ /* 0x040fe200017a4270 */
[-C--:B------:R-:W-:Y:S01]  /*c060*/  FMUL R134, R134, R217.reuse ;  /* 0x000000d986867220 */ /* 0x080fe20000400000 */
[----:B------:R-:W-:Y:S01]  /*c070*/  ISETP.GT.AND P2, PT, R3, 0x8, P2 ;  /* 0x000000080300780c */ /* 0x000fe20001744270 */
[-C--:B------:R-:W-:Y:S01]  /*c080*/  FMUL R135, R135, R217.reuse ;  /* 0x000000d987877220 */ /* 0x080fe20000400000 */
[----:B------:R-:W-:Y:S01]  /*c090*/  ISETP.GT.AND P1, PT, R4, 0x10, PT ;  /* 0x000000100400780c */ /* 0x000fe20003f24270 */
[----:B------:R-:W-:Y:S01]  /*c0a0*/  FMUL R136, R136, R217 ;  /* 0x000000d988887220 */ /* 0x000fe20000400000 */
[----:B------:R-:W-:Y:S01]  /*c0b0*/  F2FP.F16.F32.PACK_AB R126, RZ, R126 ;  /* 0x0000007eff7e723e */ /* 0x000fe200000000ff */
[----:B0-----:R-:W-:Y:S01]  /*c0c0*/  @P3 IMAD.MOV.U32 R6, RZ, RZ, R8 ;  /* 0x000000ffff063224 */ /* 0x001fe200078e0008 */
[----:B------:R-:W-:Y:S01]  /*c0d0*/  F2FP.F16.F32.PACK_AB R127, RZ, R127 ;  /* 0x0000007fff7f723e */ /* 0x000fe200000000ff */
[----:B------:R-:W-:Y:S01]  /*c0e0*/  @P3 IMAD.MOV.U32 R7, RZ, RZ, R9 ;  /* 0x000000ffff073224 */ /* 0x000fe200078e0009 */
[----:B------:R-:W-:Y:S01]  /*c0f0*/  F2FP.F16.F32.PACK_AB R128, RZ, R128 ;  /* 0x00000080ff80723e */ /* 0x000fe200000000ff */
[----:B------:R-:W-:Y:S01]  /*c100*/  FMUL R137, R137, R217 ;  /* 0x000000d989897220 */ /* 0x000fe20000400000 */
[----:B------:R-:W-:Y:S01]  /*c110*/  F2FP.F16.F32.PACK_AB R129, RZ, R129 ;  /* 0x00000081ff81723e */ /* 0x000fe200000000ff */
[-C--:B------:R-:W-:Y:S01]  /*c120*/  FMUL R138, R138, R217.reuse ;  /* 0x000000d98a8a7220 */ /* 0x080fe20000400000 */
[----:B------:R0:W-:Y:S01]  /*c130*/  @P3 STG.E.U16 desc[UR36][R6.64+0x2], R123 ;  /* 0x0000027b06003986 */ /* 0x0001e2000c101524 */
[----:B------:R-:W-:Y:S01]  /*c140*/  ISETP.GT.AND P3, PT, R3, 0x8, P0 ;  /* 0x000000080300780c */ /* 0x000fe20000764270 */
[-C--:B------:R-:W-:Y:S01]  /*c150*/  FMUL R139, R139, R217.reuse ;  /* 0x000000d98b8b7220 */ /* 0x080fe20000400000 */
[----:B------:R-:W-:Y:S01]  /*c160*/  ISETP.GT.AND P0, PT, R4, 0x11, PT ;  /* 0x000000110400780c */ /* 0x000fe20003f04270 */
[-C--:B------:R-:W-:Y:S01]  /*c170*/  FMUL R140, R140, R217.reuse ;  /* 0x000000d98c8c7220 */ /* 0x080fe20000400000 */
[----:B------:R-:W-:Y:S01]  /*c180*/  F2FP.F16.F32.PACK_AB R130, RZ, R130 ;  /* 0x00000082ff82723e */ /* 0x000fe200000000ff */
[----:B------:R-:W-:Y:S01]  /*c190*/  FMUL R141, R141, R217 ;  /* 0x000000d98d8d7220 */ /* 0x000fe20000400000 */
[----:B------:R-:W-:Y:S01]  /*c1a0*/  F2FP.F16.F32.PACK_AB R131, RZ, R131 ;  /* 0x00000083ff83723e */ /* 0x000fe200000000ff */
[-C--:B------:R-:W-:Y:S01]  /*c1b0*/  FMUL R142, R142, R217.reuse ;  /* 0x000000d98e8e7220 */ /* 0x080fe20000400000 */
[----:B------:R-:W-:Y:S01]  /*c1c0*/  F2FP.F16.F32.PACK_AB R132, RZ, R132 ;  /* 0x00000084ff84723e */ /* 0x000fe200000000ff */
[----:B------:R-:W-:Y:S01]  /*c1d0*/  FMUL R143, R143, R217 ;  /* 0x000000d98f8f7220 */ /* 0x000fe20000400000 */
[----:B------:R-:W-:Y:S01]  /*c1e0*/  F2FP.F16.F32.PACK_AB R133, RZ, R133 ;  /* 0x00000085ff85723e */ /* 0x000fe200000000ff */
[--C-:B0-----:R-:W-:Y:S01]  /*c1f0*/  @P5 IMAD.MOV.U32 R7, RZ, RZ, R11.reuse ;  /* 0x000000ffff075224 */ /* 0x101fe200078e000b */
[----:B------:R-:W-:Y:S01]  /*c200*/  @P5 MOV R6, R10 ;  /* 0x0000000a00065202 */ /* 0x000fe20000000f00 */
[-C--:B------:R-:W-:Y:S01]  /*c210*/  FMUL R144, R144, R217.reuse ;  /* 0x000000d990907220 */ /* 0x080fe20000400000 */
[----:B------:R-:W-:Y:S01]  /*c220*/  F2FP.F16.F32.PACK_AB R134, RZ, R134 ;  /* 0x00000086ff86723e */ /* 0x000fe200000000ff */
[----:B------:R-:W-:Y:S01]  /*c230*/  FMUL R145, R145, R217 ;  /* 0x000000d991917220 */ /* 0x000fe20000400000 */
[----:B------:R-:W-:Y:S01]  /*c240*/  F2FP.F16.F32.PACK_AB R135, RZ, R135 ;  /* 0x00000087ff87723e */ /* 0x000fe200000000ff */
[----:B------:R0:W-:Y:S01]  /*c250*/  @P5 STG.E.U16 desc[UR36][R6.64+0x10], R124 ;  /* 0x0000107c06005986 */ /* 0x0001e2000c101524 */
[C---:B------:R-:W-:Y:S01]  /*c260*/  ISETP.GT.AND P5, PT, R3.reuse, RZ, P1 ;  /* 0x000000ff0300720c */ /* 0x040fe20000fa4270 */
[-C--:B------:R-:W-:Y:S01]  /*c270*/  FMUL R146, R146, R217.reuse ;  /* 0x000000d992927220 */ /* 0x080fe20000400000 */
[----:B------:R-:W-:Y:S01]  /*c280*/  ISETP.GT.AND P1, PT, R3, 0x8, P1 ;  /* 0x000000080300780c */ /* 0x000fe20000f24270 */
        /* <DEDUP_REMOVED lines=8> */
[----:B0-----:R-:W-:Y:S01]  /*c310*/  @P4 IMAD.MOV.U32 R6, RZ, RZ, R10 ;  /* 0x000000ffff064224 */ /* 0x001fe200078e000a */
[----:B------:R-:W-:Y:S01]  /*c320*/  F2FP.F16.F32.PACK_AB R140, RZ, R140 ;  /* 0x0000008cff8c723e */ /* 0x000fe200000000ff */
[----:B------:R-:W-:Y:S01]  /*c330*/  @P4 IMAD.MOV.U32 R7, RZ, RZ, R11 ;  /* 0x000000ffff074224 */ /* 0x000fe200078e000b */
[----:B------:R-:W-:Y:S01]  /*c340*/  F2FP.F16.F32.PACK_AB R141, RZ, R141 ;  /* 0x0000008dff8d723e */ /* 0x000fe200000000ff */
[-C--:B------:R-:W-:Y:S01]  /*c350*/  FMUL R151, R151, R217.reuse ;  /* 0x000000d997977220 */ /* 0x080fe20000400000 */
[----:B------:R-:W-:Y:S01]  /*c360*/  F2FP.F16.F32.PACK_AB R142, RZ, R142 ;  /* 0x0000008eff8e723e */ /* 0x000fe200000000ff */
[-C--:B------:R-:W-:Y:S01]  /*c370*/  FMUL R152, R152, R217.reuse ;  /* 0x000000d998987220 */ /* 0x080fe20000400000 */
[----:B------:R0:W-:Y:S01]  /*c380*/  @P4 STG.E.U16 desc[UR36][R6.64+0x12], R125 ;  /* 0x0000127d06004986 */ /* 0x0001e2000c101524 */
[----:B------:R-:W-:Y:S01]  /*c390*/  ISETP.GT.AND P4, PT, R3, RZ, P0 ;  /* 0x000000ff0300720c */ /* 0x000fe20000784270 */
[----:B------:R-:W-:Y:S01]  /*c3a0*/  FMUL R153, R153, R217 ;  /* 0x000000d999997220 */ /* 0x000fe20000400000 */
[----:B------:R-:W-:Y:S01]  /*c3b0*/  F2FP.F16.F32.PACK_AB R143, RZ, R143 ;  /* 0x0000008fff8f723e */ /* 0x000fe200000000ff */
        /* <DEDUP_REMOVED lines=52> */
[----:B------:R-:W-:Y:S01]  /*c700*/  ISETP.GT.AND P5, PT, R3, RZ, P2 ;  /* 0x000000ff0300720c */ /* 0x000fe200017a4270 */
        /* <DEDUP_REMOVED lines=29> */
[--C-:B0-----:R-:W-:Y:S01]  /*c8e0*/  @P1 IMAD.MOV.U32 R7, RZ, RZ, R9.reuse ;  /* 0x000000ffff071224 */ /* 0x101fe200078e0009 */
[----:B------:R-:W-:Y:S01]  /*c8f0*/  @P1 MOV R6, R8 ;  /* 0x0000000800061202 */ /* 0x000fe20000000f00 */
[----:B------:R-:W-:Y:S01]  /*c900*/  FMUL R186, R186, R217 ;  /* 0x000000d9baba7220 */ /* 0x000fe20000400000 */
[----:B------:R-:W-:Y:S01]  /*c910*/  F2FP.F16.F32.PACK_AB R177, RZ, R177 ;  /* 0x000000b1ffb1723e */ /* 0x000fe200000000ff */
[-C--:B------:R-:W-:Y:S01]  /*c920*/  FMUL R187, R187, R217.reuse ;  /* 0x000000d9bbbb7220 */ /* 0x080fe20000400000 */
[----:B------:R-:W-:Y:S01]  /*c930*/  F2FP.F16.F32.PACK_AB R178, RZ, R178 ;  /* 0x000000b2ffb2723e */ /* 0x000fe200000000ff */
[----:B------:R0:W-:Y:S01]  /*c940*/  @P1 STG.E.U16 desc[UR36][R6.64+0x20], R130 ;  /* 0x0000208206001986 */ /* 0x0001e2000c101524 */
[----:B------:R-:W-:Y:S01]  /*c950*/  ISETP.GT.AND P1, PT, R3, 0x8, P2 ;  /* 0x000000080300780c */ /* 0x000fe20001724270 */
[-C--:B------:R-:W-:Y:S01]  /*c960*/  FMUL R188, R188, R217.reuse ;  /* 0x000000d9bcbc7220 */ /* 0x080fe20000400000 */
[----:B------:R-:W-:Y:S01]  /*c970*/  ISETP.GT.AND P2, PT, R4, 0x20, PT ;  /* 0x000000200400780c */ /* 0x000fe20003f44270 */
        /* <DEDUP_REMOVED lines=324> */
[----:B------:R-:W-:-:S02]  /*ddc0*/  @P5 MOV R6, R10 ;  /* 0x0000000a00065202 */ /* 0x000fc40000000f00 */
[----:B------:R-:W-:Y:S02]  /*ddd0*/  F2FP.F16.F32.PACK_AB R110, RZ, R110 ;  /* 0x0000006eff6e723e */ /* 0x000fe400000000ff */
[----:B------:R-:W-:Y:S01]  /*dde0*/  F2FP.F16.F32.PACK_AB R111, RZ, R111 ;  /* 0x0000006fff6f723e */ /* 0x000fe200000000ff */
[----:B------:R0:W-:Y:S01]  /*ddf0*/  @P5 STG.E.U16 desc[UR36][R6.64+0x70], R148 ;  /* 0x0000709406005986 */ /* 0x0001e2000c101524 */
[----:B------:R-:W-:Y:S02]  /*de00*/  ISETP.GT.AND P5, PT, R3, RZ, P2 ;  /* 0x000000ff0300720c */ /* 0x000fe400017a4270 */
[----:B------:R-:W-:Y:S02]  /*de10*/  F2FP.F16.F32.PACK_AB R112, RZ, R112 ;  /* 0x00000070ff70723e */ /* 0x000fe400000000ff */
[----:B------:R-:W-:Y:S02]  /*de20*/  F2FP.F16.F32.PACK_AB R113, RZ, R113 ;  /* 0x00000071ff71723e */ /* 0x000fe400000000ff */
[----:B------:R-:W-:-:S02]  /*de30*/  F2FP.F16.F32.PACK_AB R114, RZ, R114 ;  /* 0x00000072ff72723e */ /* 0x000fc400000000ff */
[----:B------:R-:W-:Y:S02]  /*de40*/  F2FP.F16.F32.PACK_AB R115, RZ, R115 ;  /* 0x00000073ff73723e */ /* 0x000fe400000000ff */
[----:B------:R-:W-:Y:S01]  /*de50*/  F2FP.F16.F32.PACK_AB R116, RZ, R116 ;  /* 0x00000074ff74723e */ /* 0x000fe200000000ff */
[----:B0-----:R-:W-:Y:S01]  /*de60*/  @P4 IMAD.MOV.U32 R6, RZ, RZ, R10 ;  /* 0x000000ffff064224 */ /* 0x001fe200078e000a */
[----:B------:R-:W-:Y:S01]  /*de70*/  F2FP.F16.F32.PACK_AB R117, RZ, R117 ;  /* 0x00000075ff75723e */ /* 0x000fe200000000ff */
[----:B------:R-:W-:Y:S01]  /*de80*/  @P4 IMAD.MOV.U32 R7, RZ, RZ, R11 ;  /* 0x000000ffff074224 */ /* 0x000fe200078e000b */
[----:B------:R-:W-:Y:S02]  /*de90*/  F2FP.F16.F32.PACK_AB R118, RZ, R118 ;  /* 0x00000076ff76723e */ /* 0x000fe400000000ff */
[----:B------:R-:W-:Y:S02]  /*dea0*/  F2FP.F16.F32.PACK_AB R119, RZ, R119 ;  /* 0x00000077ff77723e */ /* 0x000fe400000000ff */
[----:B------:R0:W-:Y:S01]  /*deb0*/  @P4 STG.E.U16 desc[UR36][R6.64+0x72], R149 ;  /* 0x0000729506004986 */ /* 0x0001e2000c101524 */
[----:B------:R-:W-:-:S02]  /*dec0*/  ISETP.GT.AND P4, PT, R3, RZ, P0 ;  /* 0x000000ff0300720c */ /* 0x000fc40000784270 */
[----:B0-----:R-:W-:Y:S01]  /*ded0*/  @P1 MOV R6, R8 ;  /* 0x0000000800061202 */ /* 0x001fe20000000f00 */
[----:B------:R-:W-:-:S05]  /*dee0*/  @P1 IMAD.MOV.U32 R7, RZ, RZ, R9 ;  /* 0x000000ffff071224 */ /* 0x000fca00078e0009 */
[----:B------:R0:W-:Y:S01]  /*def0*/  @P1 STG.E.U16 desc[UR36][R6.64+0x70], R150 ;  /* 0x0000709606001986 */ /* 0x0001e2000c101524 */
[----:B------:R-:W-:Y:S02]  /*df00*/  ISETP.GT.AND P1, PT, R3, 0x8, P2 ;  /* 0x000000080300780c */ /* 0x000fe40001724270 */
[----:B------:R-:W-:Y:S01]  /*df10*/  ISETP.GT.AND P2, PT, R4, 0x48, PT ;  /* 0x000000480400780c */ /* 0x000fe20003f44270 */
[----:B0-----:R-:W-:Y:S02]  /*df20*/  @P3 IMAD.MOV.U32 R6, RZ, RZ, R8 ;  /* 0x000000ffff063224 */ /* 0x001fe400078e0008 */
[----:B------:R-:W-:-:S05]  /*df30*/  @P3 IMAD.MOV.U32 R7, RZ, RZ, R9 ;  /* 0x000000ffff073224 */ /* 0x000fca00078e0009 */
[----:B------:R0:W-:Y:S01]  /*df40*/  @P3 STG.E.U16 desc[UR36][R6.64+0x72], R151 ;  /* 0x0000729706003986 */ /* 0x0001e2000c101524 */
[----:B------:R-:W-:Y:S02]  /*df50*/  ISETP.GT.AND P3, PT, R3, 0x8, P0 ;  /* 0x000000080300780c */ /* 0x000fe40000764270 */
[----:B------:R-:W-:Y:S02]  /*df60*/  ISETP.GT.AND P0, PT, R4, 0x49, PT ;  /* 0x000000490400780c */ /* 0x000fe40003f04270 */
[----:B0-----:R-:W-:Y:S01]  /*df70*/  @P5 MOV R6, R10 ;  /* 0x0000000a00065202 */ /* 0x001fe20000000f00 */
[----:B------:R-:W-:-:S05]  /*df80*/  @P5 IMAD.MOV.U32 R7, RZ, RZ, R11 ;  /* 0x000000ffff075224 */ /* 0x000fca00078e000b */
[----:B------:R0:W-:Y:S01]  /*df90*/  @P5 STG.E.U16 desc[UR36][R6.64+0x80], R152 ;  /* 0x0000809806005986 */ /* 0x0001e2000c101524 */
[----:B------:R-:W-:Y:S01]  /*dfa0*/  ISETP.GT.AND P5, PT, R3, RZ, P2 ;  /* 0x000000ff0300720c */ /* 0x000fe200017a4270 */
[----:B0-----:R-:W-:Y:S02]  /*dfb0*/  @P4 IMAD.MOV.U32 R6, RZ, RZ, R10 ;  /* 0x000000ffff064224 */ /* 0x001fe400078e000a */
[----:B------:R-:W-:-:S05]  /*dfc0*/  @P4 IMAD.MOV.U32 R7, RZ, RZ, R11 ;  /* 0x000000ffff074224 */ /* 0x000fca00078e000b */
[----:B------:R0:W-:Y:S01]  /*dfd0*/  @P4 STG.E.U16 desc[UR36][R6.64+0x82], R153 ;  /* 0x0000829906004986 */ /* 0x0001e2000c101524 */
[----:B------:R-:W-:Y:S02]  /*dfe0*/  ISETP.GT.AND P4, PT, R3, RZ, P0 ;  /* 0x000000ff0300720c */ /* 0x000fe40000784270 */
        /* <DEDUP_REMOVED lines=229> */
[C---:B------:R-:W-:Y:S02]  /*ee40*/  ISETP.GT.AND P5, PT, R3.reuse, RZ, P2 ;  /* 0x000000ff0300720c */ /* 0x040fe400017a4270 */
[----:B------:R-:W-:Y:S01]  /*ee50*/  ISETP.GT.AND P2, PT, R3, 0x8, P2 ;  /* 0x000000080300780c */ /* 0x000fe20001744270 */
[----:B0-----:R-:W-:Y:S02]  /*ee60*/  @P4 IMAD.MOV.U32 R6, RZ, RZ, R10 ;  /* 0x000000ffff064224 */ /* 0x001fe400078e000a */
[----:B------:R-:W-:-:S05]  /*ee70*/  @P4 IMAD.MOV.U32 R7, RZ, RZ, R11 ;  /* 0x000000ffff074224 */ /* 0x000fca00078e000b */
[----:B------:R0:W-:Y:S01]  /*ee80*/  @P4 STG.E.U16 desc[UR36][R6.64+0x152], R205 ;  /* 0x000152cd06004986 */ /* 0x0001e2000c101524 */
[C---:B------:R-:W-:Y:S02]  /*ee90*/  ISETP.GT.AND P4, PT, R3.reuse, RZ, P0 ;  /* 0x000000ff0300720c */ /* 0x040fe40000784270 */
[----:B------:R-:W-:Y:S02]  /*eea0*/  ISETP.GT.AND P0, PT, R3, 0x8, P0 ;  /* 0x000000080300780c */ /* 0x000fe40000704270 */
[----:B0-----:R-:W-:Y:S01]  /*eeb0*/  @P1 MOV R6, R8 ;  /* 0x0000000800061202 */ /* 0x001fe20000000f00 */
[----:B------:R-:W-:-:S05]  /*eec0*/  @P1 IMAD.MOV.U32 R7, RZ, RZ, R9 ;  /* 0x000000ffff071224 */ /* 0x000fca00078e0009 */
[----:B------:R0:W-:Y:S01]  /*eed0*/  @P1 STG.E.U16 desc[UR36][R6.64+0x150], R206 ;  /* 0x000150ce06001986 */ /* 0x0001e2000c101524 */
[----:B------:R-:W-:Y:S01]  /*eee0*/  ISETP.GT.AND P1, PT, R4, 0xb9, PT ;  /* 0x000000b90400780c */ /* 0x000fe20003f24270 */
[----:B0-----:R-:W-:Y:S02]  /*eef0*/  @P3 IMAD.MOV.U32 R6, RZ, RZ, R8 ;  /* 0x000000ffff063224 */ /* 0x001fe400078e0008 */
[----:B------:R-:W-:-:S05]  /*ef00*/  @P3 IMAD.MOV.U32 R7, RZ, RZ, R9 ;  /* 0x000000ffff073224 */ /* 0x000fca00078e0009 */
[----:B------:R0:W-:Y:S01]  /*ef10*/  @P3 STG.E.U16 desc[UR36][R6.64+0x152], R207 ;  /* 0x000152cf06003986 */ /* 0x0001e2000c101524 */
        /* <DEDUP_REMOVED lines=396> */
[----:B------:R-:W-:Y:S02]  /*107e0*/  ISETP.GT.AND P3, PT, R3, RZ, P0 ;  /* 0x000000ff0300720c */ /* 0x000fe40000764270 */
[----:B0-----:R-:W-:Y:S01]  /*107f0*/  @P4 MOV R6, R10 ;  /* 0x0000000a00064202 */ /* 0x001fe20000000f00 */
[----:B------:R-:W-:-:S05]  /*10800*/  @P4 IMAD.MOV.U32 R7, RZ, RZ, R11 ;  /* 0x000000ffff074224 */ /* 0x000fca00078e000b */
[----:B------:R0:W-:Y:S01]  /*10810*/  @P4 STG.E.U16 desc[UR36][R6.64+0x2c0], R104 ;  /* 0x0002c06806004986 */ /* 0x0001e2000c101524 */
[----:B------:R-:W-:Y:S01]  /*10820*/  ISETP.GT.AND P4, PT, R4, 0x168, PT ;  /* 0x000001680400780c */ /* 0x000fe20003f84270 */
[----:B0-----:R-:W-:Y:S02]  /*10830*/  @P5 IMAD.MOV.U32 R6, RZ, RZ, R10 ;  /* 0x000000ffff065224 */ /* 0x001fe400078e000a */
[----:B------:R-:W-:-:S05]  /*10840*/  @P5 IMAD.MOV.U32 R7, RZ, RZ, R11 ;  /* 0x000000ffff075224 */ /* 0x000fca00078e000b */
[----:B------:R0:W-:Y:S01]  /*10850*/  @P5 STG.E.U16 desc[UR36][R6.64+0x2c2], R105 ;  /* 0x0002c26906005986 */ /* 0x0001e2000c101524 */
[C---:B------:R-:W-:Y:S02]  /*10860*/  ISETP.GT.AND P5, PT, R3.reuse, RZ, P4 ;  /* 0x000000ff0300720c */ /* 0x040fe400027a4270 */
[----:B------:R-:W-:Y:S02]  /*10870*/  ISETP.GT.AND P4, PT, R3, 0x8, P4 ;  /* 0x000000080300780c */ /* 0x000fe40002784270 */
[----:B0-----:R-:W-:Y:S01]  /*10880*/  @P1 MOV R6, R8 ;  /* 0x0000000800061202 */ /* 0x001fe20000000f00 */
[----:B------:R-:W-:-:S10]  /*10890*/  @P1 IMAD.MOV.U32 R7, RZ, RZ, R9 ;  /* 0x000000ffff071224 */ /* 0x000fd400078e0009 */
[--C-:B------:R-:W-:Y:S01]  /*108a0*/  @P4 IMAD.MOV.U32 R5, RZ, RZ, R9.reuse ;  /* 0x000000ffff054224 */ /* 0x100fe200078e0009 */
        /* <DEDUP_REMOVED lines=9> */
[----:B------:R-:W-:Y:S02]  /*10940*/  ISETP.GT.AND P5, PT, R3, 0x8, P0 ;  /* 0x000000080300780c */ /* 0x000fe400007a4270 */
[----:B------:R-:W-:Y:S01]  /*10950*/  ISETP.GT.AND P0, PT, R4, 0x171, PT ;  /* 0x000001710400780c */ /* 0x000fe20003f04270 */
[----:B0-----:R-:W-:Y:S02]  /*10960*/  @P3 IMAD.MOV.U32 R6, RZ, RZ, R10 ;  /* 0x000000ffff063224 */ /* 0x001fe400078e000a */
[----:B------:R-:W-:-:S05]  /*10970*/  @P3 IMAD.MOV.U32 R7, RZ, RZ, R11 ;  /* 0x000000ffff073224 */ /* 0x000fca00078e000b */
[----:B------:R-:W-:Y:S01]  /*10980*/  @P3 STG.E.U16 desc[UR36][R6.64+0x2d2], R109 ;  /* 0x0002d26d06003986 */ /* 0x000fe2000c101524 */
[----:B------:R-:W-:Y:S02]  /*10990*/  ISETP.GT.AND P3, PT, R4, 0x170, PT ;  /* 0x000001700400780c */ /* 0x000fe40003f64270 */
[----:B------:R-:W-:-:S05]  /*109a0*/  @P4 MOV R4, R8 ;  /* 0x0000000800044202 */ /* 0x000fca0000000f00 */
        /* <DEDUP_REMOVED lines=20> */
[----:B------:R0:W-:Y:S02]  /*10af0*/  @P3 STG.E.U16 desc[UR36][R4.64+0x2e0], R114 ;  /* 0x0002e07204003986 */ /* 0x0001e4000c101524 */
[----:B0-----:R-:W-:Y:S02]  /*10b00*/  @P0 IMAD.MOV.U32 R4, RZ, RZ, R8 ;  /* 0x000000ffff040224 */ /* 0x001fe400078e0008 */
[----:B------:R-:W-:-:S05]  /*10b10*/  @P0 IMAD.MOV.U32 R5, RZ, RZ, R9 ;  /* 0x000000ffff050224 */ /* 0x000fca00078e0009 */
[----:B------:R0:W-:Y:S02]  /*10b20*/  @P0 STG.E.U16 desc[UR36][R4.64+0x2e2], R115 ;  /* 0x0002e27304000986 */ /* 0x0001e4000c101524 */
[----:B0-----:R-:W-:Y:S01]  /*10b30*/  @P5 MOV R4, R10 ;  /* 0x0000000a00045202 */ /* 0x001fe20000000f00 */
[----:B------:R-:W-:-:S05]  /*10b40*/  @P5 IMAD.MOV.U32 R5, RZ, RZ, R11 ;  /* 0x000000ffff055224 */ /* 0x000fca00078e000b */
[----:B------:R0:W-:Y:S04]  /*10b50*/  @P5 STG.E.U16 desc[UR36][R4.64+0x2f0], R116 ;  /* 0x0002f07404005986 */ /* 0x0001e8000c101524 */
[----:B------:R1:W-:Y:S01]  /*10b60*/  @P4 STG.E.U16 desc[UR36][R10.64+0x2f2], R117 ;  /* 0x0002f2750a004986 */ /* 0x0003e2000c101524 */
[----:B0-----:R-:W-:Y:S02]  /*10b70*/  @P2 IMAD.MOV.U32 R4, RZ, RZ, R8 ;  /* 0x000000ffff042224 */ /* 0x001fe400078e0008 */
[----:B------:R-:W-:-:S05]  /*10b80*/  @P2 IMAD.MOV.U32 R5, RZ, RZ, R9 ;  /* 0x000000ffff052224 */ /* 0x000fca00078e0009 */
[----:B------:R1:W-:Y:S04]  /*10b90*/  @P2 STG.E.U16 desc[UR36][R4.64+0x2f0], R118 ;  /* 0x0002f07604002986 */ /* 0x0003e8000c101524 */
[----:B------:R1:W-:Y:S02]  /*10ba0*/  @P1 STG.E.U16 desc[UR36][R8.64+0x2f2], R119 ;  /* 0x0002f27708001986 */ /* 0x0003e4000c101524 */
.L_x_410:
[----:B------:R-:W-:Y:S05]  /*10bb0*/  BSYNC B0 ;  /* 0x0000000000007941 */ /* 0x000fea0003800000 */
.L_x_28:
[----:B------:R-:W-:Y:S01]  /*10bc0*/  ULDC UR4, c[0x0][0xc] ;  /* 0x0000030000047ab9 */ /* 0x000fe20000000800 */
[----:B------:R-:W-:Y:S01]  /*10bd0*/  ULDC UR5, c[0x0][0x10] ;  /* 0x0000040000057ab9 */ /* 0x000fe20000000800 */
[----:B------:R-:W0:Y:S01]  /*10be0*/  LDC R3, c[0x0][0x14] ;  /* 0x00000500ff037b82 */ /* 0x000e220000000800 */
[----:B------:R-:W-:Y:S01]  /*10bf0*/  UIMAD.WIDE.U32 UR4, UR4, UR5, URZ ;  /* 0x00000005040472a5 */ /* 0x000fe2000f8e003f */
[----:B------:R-:W-:Y:S02]  /*10c00*/  IMAD.MOV.U32 R22, RZ, RZ, -0x1 ;  /* 0xffffffffff167424 */ /* 0x000fe400078e00ff */
[----:B------:R-:W-:-:S03]  /*10c10*/  IMAD.MOV.U32 R23, RZ, RZ, -0x1 ;  /* 0xffffffffff177424 */ /* 0x000fc600078e00ff */
[----:B0-----:R-:W-:-:S04]  /*10c20*/  IMAD.WIDE.U32 R16, R3, UR4, R16 ;  /* 0x0000000403107c25 */ /* 0x001fc8000f8e0010 */
[----:B------:R-:W-:Y:S01]  /*10c30*/  IMAD R3, R3, UR5, RZ ;  /* 0x0000000503037c24 */ /* 0x000fe2000f8e02ff */
[----:B------:R-:W-:Y:S02]  /*10c40*/  ULDC.64 UR4, c[0x0][0x650] ;  /* 0x0001940000047ab9 */ /* 0x000fe40000000a00 */
[----:B------:R-:W-:Y:S02]  /*10c50*/  ISETP.GE.U32.AND P0, PT, R16, UR4, PT ;  /* 0x0000000410007c0c */ /* 0x000fe4000bf06070 */
[----:B------:R-:W-:Y:S02]  /*10c60*/  IADD3 R17, R17, R3, RZ ;  /* 0x0000000311117210 */ /* 0x000fe40007ffe0ff */
[----:B------:R-:W-:Y:S02]  /*10c70*/  PRMT R3, RZ, 0x7610, R3 ;  /* 0x00007610ff037816 */ /* 0x000fe40000000003 */
[----:B------:R-:W-:-:S13]  /*10c80*/  ISETP.GE.U32.AND.EX P0, PT, R17, UR5, PT, P0 ;  /* 0x0000000511007c0c */ /* 0x000fda000bf06100 */
[----:B------:R-:W-:Y:S05]  /*10c90*/  @P0 BRA `(.L_x_411) ;  /* 0x0000000400640947 */ /* 0x000fea0003800000 */
[----:B------:R-:W0:Y:S01]  /*10ca0*/  S2R R12, SR_CTAID.X ;  /* 0x00000000000c7919 */ /* 0x000e220000002500 */
[----:B-12---:R-:W1:Y:S01]  /*10cb0*/  LDC.64 R10, c[0x0][0x628] ;  /* 0x00018a00ff0a7b82 */ /* 0x006e620000000a00 */
[----:B------:R-:W-:Y:S01]  /*10cc0*/  ULDC UR4, c[0x0][0x150] ;  /* 0x0000540000047ab9 */ /* 0x000fe20000000800 */
[----:B------:R-:W-:Y:S01]  /*10cd0*/  IMAD.MOV.U32 R8, RZ, RZ, R16 ;  /* 0x000000ffff087224 */ /* 0x000fe200078e0010 */
[----:B------:R-:W2:Y:S01]  /*10ce0*/  S2R R22, SR_CTAID.Y ;  /* 0x0000000000167919 */ /* 0x000ea20000002600 */
[----:B------:R-:W-:-:S04]  /*10cf0*/  MOV R9, R17 ;  /* 0x0000001100097202 */ /* 0x000fc80000000f00 */
[----:B---34-:R-:W3:Y:S08]  /*10d00*/  LDC R21, c[0x0][0x144] ;  /* 0x00005100ff157b82 */ /* 0x018ef00000000800 */
[----:B------:R-:W4:Y:S08]  /*10d10*/  LDC R0, c[0x0][0x630] ;  /* 0x00018c00ff007b82 */ /* 0x000f300000000800 */
[----:B------:R-:W2:Y:S01]  /*10d20*/  LDC.64 R14, c[0x0][0x620] ;  /* 0x00018800ff0e7b82 */ /* 0x000ea20000000a00 */
[----:B-1----:R-:W-:-:S04]  /*10d30*/  ISETP.NE.U32.AND P0, PT, R10, RZ, PT ;  /* 0x000000ff0a00720c */ /* 0x002fc80003f05070 */
[----:B------:R-:W-:Y:S02]  /*10d40*/  ISETP.NE.AND.EX P0, PT, R11, RZ, PT, P0 ;  /* 0x000000ff0b00720c */ /* 0x000fe40003f05300 */
[----:B0-----:R-:W-:-:S05]  /*10d50*/  I2FP.F32.U32 R3, R12 ;  /* 0x0000000c00037245 */ /* 0x001fca0000201000 */
[----:B------:R-:W-:-:S04]  /*10d60*/  FMUL R3, R3, UR4 ;  /* 0x0000000403037c20 */ /* 0x000fc80008400000 */
[----:B------:R0:W1:Y:S02]  /*10d70*/  F2I.U32.TRUNC.NTZ R20, R3 ;  /* 0x0000000300147305 */ /* 0x000064000020f000 */
[----:B---34-:R-:W-:Y:S05]  /*10d80*/  @!P0 BRA `(.L_x_412) ;  /* 0x0000000000288947 */ /* 0x018fea0003800000 */
[----:B0-----:R-:W0:Y:S02]  /*10d90*/  LDC R3, c[0x0][0x634] ;  /* 0x00018d00ff037b82 */ /* 0x001e240000000800 */
[----:B0-----:R-:W-:-:S05]  /*10da0*/  IADD3 R3, P0, R16, R3, RZ ;  /* 0x0000000310037210 */ /* 0x001fca0007f1e0ff */
        /* <DEDUP_REMOVED lines=8> */
.L_x_412:
[----:B------:R-:W3:Y:S01]  /*10e30*/  LDC.64 R26, c[0x0][0x640] ;  /* 0x00019000ff1a7b82 */ /* 0x000ee20000000a00 */
[-CC-:B------:R-:W-:Y:S01]  /*10e40*/  SHF.R.U64 R23, R8, R0.reuse, R9.reuse ;  /* 0x0000000008177219 */ /* 0x180fe20000001209 */
[----:B-1----:R-:W-:Y:S01]  /*10e50*/  IMAD.MOV R20, RZ, RZ, -R20 ;  /* 0x000000ffff147224 */ /* 0x002fe200078e0a14 */
[----:B------:R-:W-:Y:S01]  /*10e60*/  SHF.R.U32.HI R0, RZ, R0, R9 ;  /* 0x00000000ff007219 */ /* 0x000fe20000011609 */
[----:B------:R-:W-:Y:S01]  /*10e70*/  ULDC UR4, c[0x0][0x154] ;  /* 0x0000550000047ab9 */ /* 0x000fe20000000800 */
[----:B0-----:R-:W-:Y:S01]  /*10e80*/  IADD3 R3, P0, RZ, -R23, RZ ;  /* 0x80000017ff037210 */ /* 0x001fe20007f1e0ff */
[----:B------:R-:W-:Y:S01]  /*10e90*/  IMAD R21, R21, R20, R12 ;  /* 0x0000001415157224 */ /* 0x000fe200078e020c */
[----:B------:R-:W-:Y:S01]  /*10ea0*/  MOV R7, 0x1 ;  /* 0x0000000100077802 */ /* 0x000fe20000000f00 */
[----:B------:R-:W0:Y:S01]  /*10eb0*/  LDC R6, c[0x0][0x618] ;  /* 0x00018600ff067b82 */ /* 0x000e220000000800 */
[----:B------:R-:W-:-:S05]  /*10ec0*/  IADD3.X R5, RZ, ~R0, RZ, P0, !PT ;  /* 0x80000000ff057210 */ /* 0x000fca00007fe4ff */
[-C--:B--2---:R-:W-:Y:S02]  /*10ed0*/  IMAD R0, R5, R14.reuse, RZ ;  /* 0x0000000e05007224 */ /* 0x084fe400078e02ff */
[----:B------:R-:W1:Y:S01]  /*10ee0*/  LDC R8, c[0x0][0x608] ;  /* 0x00018200ff087b82 */ /* 0x000e620000000800 */
[----:B------:R-:W-:-:S04]  /*10ef0*/  IMAD.WIDE.U32 R4, R3, R14, R16 ;  /* 0x0000000e03047225 */ /* 0x000fc800078e0010 */
[----:B------:R-:W-:Y:S01]  /*10f00*/  IMAD R3, R3, R15, R0 ;  /* 0x0000000f03037224 */ /* 0x000fe200078e0200 */
[----:B------:R-:W-:Y:S02]  /*10f10*/  I2FP.F32.U32 R0, R22 ;  /* 0x0000001600007245 */ /* 0x000fe40000201000 */
[----:B------:R-:W2:Y:S01]  /*10f20*/  LDC R24, c[0x0][0x658] ;  /* 0x00019600ff187b82 */ /* 0x000ea20000000800 */
[----:B------:R-:W-:Y:S01]  /*10f30*/  IMAD.IADD R3, R5, 0x1, R3 ;  /* 0x0000000105037824 */ /* 0x000fe200078e0203 */
[----:B---3--:R-:W-:Y:S01]  /*10f40*/  ISETP.NE.U32.AND P0, PT, R26, RZ, PT ;  /* 0x000000ff1a00720c */ /* 0x008fe20003f05070 */
[----:B------:R-:W-:Y:S01]  /*10f50*/  FMUL R0, R0, UR4 ;  /* 0x0000000400007c20 */ /* 0x000fe20008400000 */
[----:B------:R-:W-:Y:S02]  /*10f60*/  IMAD.MOV.U32 R5, RZ, RZ, -0x1 ;  /* 0xffffffffff057424 */ /* 0x000fe400078e00ff */
[----:B------:R-:W-:Y:S01]  /*10f70*/  ISETP.NE.AND.EX P0, PT, R27, RZ, PT, P0 ;  /* 0x000000ff1b00720c */ /* 0x000fe20003f05300 */
[----:B------:R3:W4:Y:S01]  /*10f80*/  F2I.U32.TRUNC.NTZ R13, R0 ;  /* 0x00000000000d7305 */ /* 0x000722000020f000 */
[----:B------:R-:W3:Y:S01]  /*10f90*/  LDC R15, c[0x0][0x148] ;  /* 0x00005200ff0f7b82 */ /* 0x000ee20000000800 */
[----:B0-----:R-:W-:-:S02]  /*10fa0*/  SHF.R.U64 R12, R4, R6, R3 ;  /* 0x00000006040c7219 */ /* 0x001fc40000001203 */
[----:B------:R-:W-:-:S05]  /*10fb0*/  SHF.R.U32.HI R3, RZ, R6, R3 ;  /* 0x00000006ff037219 */ /* 0x000fca0000011603 */
[----:B------:R-:W0:Y:S01]  /*10fc0*/  LDC R20, c[0x0][0x600] ;  /* 0x00018000ff147b82 */ /* 0x000e220000000800 */
[-CC-:B-1----:R-:W-:Y:S02]  /*10fd0*/  SHF.R.U64 R10, R12, R8.reuse, R3.reuse ;  /* 0x000000080c0a7219 */ /* 0x182fe40000001203 */
[----:B------:R-:W-:-:S05]  /*10fe0*/  SHF.R.U32.HI R3, RZ, R8, R3 ;  /* 0x00000008ff037219 */ /* 0x000fca0000011603 */
[----:B------:R-:W1:Y:S01]  /*10ff0*/  LDC R28, c[0x0][0x648] ;  /* 0x00019200ff1c7b82 */ /* 0x000e620000000800 */
[-C--:B--2---:R-:W-:Y:S02]  /*11000*/  SHF.L.U32 R4, R5, R24.reuse, RZ ;  /* 0x0000001805047219 */ /* 0x084fe400000006ff */
[-CC-:B------:R-:W-:Y:S02]  /*11010*/  SHF.R.U64 R14, R10, R24.reuse, R3.reuse ;  /* 0x000000180a0e7219 */ /* 0x180fe40000001203 */
[----:B------:R-:W-:Y:S02]  /*11020*/  SHF.R.U32.HI R5, RZ, R24, R3 ;  /* 0x00000018ff057219 */ /* 0x000fe40000011603 */
[----:B------:R-:W-:Y:S01]  /*11030*/  LOP3.LUT R25, RZ, R4, RZ, 0x33, !PT ;  /* 0x00000004ff197212 */ /* 0x000fe200078e33ff */
[----:B------:R-:W2:Y:S01]  /*11040*/  LDC R29, c[0x0][0x638] ;  /* 0x00018e00ff1d7b82 */ /* 0x000ea20000000800 */
[----:B------:R-:W-:Y:S01]  /*11050*/  SHF.L.U32 R24, R7, R24, RZ ;  /* 0x0000001807187219 */ /* 0x000fe200000006ff */
[----:B------:R-:W-:-:S06]  /*11060*/  IMAD.MOV.U32 R4, RZ, RZ, R14 ;  /* 0x000000ffff047224 */ /* 0x000fcc00078e000e */
[----:B------:R-:W0:Y:S01]  /*11070*/  LDC R30, c[0x0][0x610] ;  /* 0x00018400ff1e7b82 */ /* 0x000e220000000800 */
[----:B----4-:R-:W-:Y:S05]  /*11080*/  @!P0 BRA `(.L_x_413) ;  /* 0x0000000000288947 */ /* 0x010fea0003800000 */
[----:B------:R-:W4:Y:S02]  /*11090*/  LDC R3, c[0x0][0x64c] ;  /* 0x00019300ff037b82 */ /* 0x000f240000000800 */
[----:B----4-:R-:W-:-:S05]  /*110a0*/  IADD3 R3, P0, R14, R3, RZ ;  /* 0x000000030e037210 */ /* 0x010fca0007f1e0ff */
[----:B------:R-:W-:-:S04]  /*110b0*/  IMAD.X R11, RZ, RZ, R5, P0 ;  /* 0x000000ffff0b7224 */ /* 0x000fc800000e0605 */
[----:B------:R-:W-:-:S04]  /*110c0*/  IMAD.WIDE.U32 R4, R11, R26, RZ ;  /* 0x0000001a0b047225 */ /* 0x000fc800078e00ff */
[----:B------:R-:W-:-:S04]  /*110d0*/  IMAD.WIDE.U32 R6, P0, R3, R27, R4 ;  /* 0x0000001b03067225 */ /* 0x000fc80007800004 */
[----:B------:R-:W-:Y:S01]  /*110e0*/  IMAD.WIDE.U32 R4, R3, R26, RZ ;  /* 0x0000001a03047225 */ /* 0x000fe200078e00ff */
[----:B------:R-:W-:-:S03]  /*110f0*/  MOV R8, R7 ;  /* 0x0000000700087202 */ /* 0x000fc60000000f00 */
[----:B------:R-:W-:Y:S01]  /*11100*/  IMAD.X R9, RZ, RZ, RZ, P0 ;  /* 0x000000ffff097224 */ /* 0x000fe200000e06ff */
[----:B------:R-:W-:-:S05]  /*11110*/  IADD3 RZ, P0, R5, R6, RZ ;  /* 0x0000000605ff7210 */ /* 0x000fca0007f1e0ff */
[----:B------:R-:W-:-:S08]  /*11120*/  IMAD.WIDE.U32.X R4, R11, R27, R8, P0 ;  /* 0x0000001b0b047225 */ /* 0x000fd000000e0408 */
.L_x_413:
[----:B------:R-:W-:Y:S01]  /*11130*/  ISETP.NE.AND P0, PT, R2, 0x1, PT ;  /* 0x000000010200780c */ /* 0x000fe20003f05270 */
[----:B0-----:R-:W-:Y:S01]  /*11140*/  VIADD R7, R20, 0xffffffff ;  /* 0xffffffff14077836 */ /* 0x001fe20000000000 */
[----:B-1-3--:R-:W-:Y:S01]  /*11150*/  SHF.R.U64 R0, R4, R28, R5 ;  /* 0x0000001c04007219 */ /* 0x00afe20000001205 */
[----:B------:R-:W-:Y:S01]  /*11160*/  IMAD.MOV R13, RZ, RZ, -R13 ;  /* 0x000000ffff0d7224 */ /* 0x000fe200078e0a0d */
[----:B------:R-:W-:Y:S02]  /*11170*/  LOP3.LUT R5, R10, R25, RZ, 0xc0, !PT ;  /* 0x000000190a057212 */ /* 0x000fe400078ec0ff */
[----:B------:R-:W-:Y:S01]  /*11180*/  LOP3.LUT R12, R12, R7, RZ, 0xc0, !PT ;  /* 0x000000070c0c7212 */ /* 0x000fe200078ec0ff */
[----:B------:R-:W-:Y:S01]  /*11190*/  IMAD.MOV R3, RZ, RZ, -R0 ;  /* 0x000000ffff037224 */ /* 0x000fe200078e0a00 */
[----:B------:R-:W-:Y:S01]  /*111a0*/  MOV R4, 0x1 ;  /* 0x0000000100047802 */ /* 0x000fe20000000f00 */
[----:B------:R-:W-:Y:S02]  /*111b0*/  IMAD R0, R24, R0, R5 ;  /* 0x0000000018007224 */ /* 0x000fe400078e0205 */
[----:B--2---:R-:W-:-:S02]  /*111c0*/  IMAD R3, R3, R29, R14 ;  /* 0x0000001d03037224 */ /* 0x004fc400078e020e */
[----:B------:R-:W-:Y:S02]  /*111d0*/  @P0 IMAD R21, R15, R13, R22 ;  /* 0x0000000d0f150224 */ /* 0x000fe400078e0216 */
[----:B------:R-:W-:Y:S01]  /*111e0*/  IMAD R5, R3, R20, R12 ;  /* 0x0000001403057224 */ /* 0x000fe200078e020c */
[----:B------:R-:W-:Y:S01]  /*111f0*/  PRMT R3, R4, 0x7610, R3 ;  /* 0x0000761004037816 */ /* 0x000fe20000000003 */
[----:B------:R-:W-:-:S05]  /*11200*/  IMAD R0, R0, R30, R21 ;  /* 0x0000001e00007224 */ /* 0x000fca00078e0215 */
[----:B------:R-:W-:Y:S02]  /*11210*/  SEL R22, R5, R0, !P0 ;  /* 0x0000000005167207 */ /* 0x000fe40004000000 */
[----:B------:R-:W-:-:S07]  /*11220*/  SEL R0, R0, R5, !P0 ;  /* 0x0000000500007207 */ /* 0x000fce0004000000 */
.L_x_411:
[----:B------:R0:W-:Y:S01]  /*11230*/  STL [R1], R0 ;  /* 0x0000000001007387 */ /* 0x0001e20000100800 */
[----:B------:R-:W-:-:S13]  /*11240*/  LOP3.LUT P0, RZ, R3, 0xff, RZ, 0xc0, !PT ;  /* 0x000000ff03ff7812 */ /* 0x000fda000780c0ff */
[----:B0-----:R-:W-:Y:S05]  /*11250*/  @P0 BRA `(.L_x_414) ;  /* 0xfffffefc00340947 */ /* 0x001fea000383ffff */
[----:B------:R-:W-:Y:S05]  /*11260*/  EXIT ;  /* 0x000000000000794d */ /* 0x000fea0003800000 */
.L_x_3:
[----:B0-----:R-:W-:Y:S01]  /*11270*/  ULDC.64 UR4, c[0x0][0x650] ;  /* 0x0001940000047ab9 */ /* 0x001fe20000000a00 */
[----:B------:R-:W-:Y:S01]  /*11280*/  PRMT R6, RZ, 0x7610, R6 ;  /* 0x00007610ff067816 */ /* 0x000fe20000000006 */
[----:B------:R-:W-:Y:S01]  /*11290*/  IMAD.MOV.U32 R7, RZ, RZ, -0x1 ;  /* 0xffffffffff077424 */ /* 0x000fe200078e00ff */
[----:B------:R-:W-:Y:S01]  /*112a0*/  ISETP.GE.U32.AND P0, PT, R16, UR4, PT ;  /* 0x0000000410007c0c */ /* 0x000fe2000bf06070 */
[----:B------:R-:W-:Y:S02]  /*112b0*/  IMAD.MOV.U32 R9, RZ, RZ, -0x1 ;  /* 0xffffffffff097424 */ /* 0x000fe400078e00ff */
[----:B------:R-:W-:Y:S01]  /*112c0*/  IMAD.MOV.U32 R8, RZ, RZ, -0x1 ;  /* 0xffffffffff087424 */ /* 0x000fe200078e00ff */
[----:B------:R-:W-:-:S13]  /*112d0*/  ISETP.GE.U32.AND.EX P0, PT, R17, UR5, PT, P0 ;  /* 0x0000000511007c0c */ /* 0x000fda000bf06100 */
[----:B------:R-:W-:Y:S05]  /*112e0*/  @P0 BRA `(.L_x_415) ;  /* 0x00000004005c0947 */ /* 0x000fea0003800000 */
[----:B------:R-:W0:Y:S01]  /*112f0*/  LDC.64 R12, c[0x0][0x628] ;  /* 0x00018a00ff0c7b82 */ /* 0x000e220000000a00 */
[----:B------:R-:W-:Y:S01]  /*11300*/  MOV R10, R16 ;  /* 0x00000010000a7202 */ /* 0x000fe20000000f00 */
[----:B------:R-:W-:-:S06]  /*11310*/  IMAD.MOV.U32 R11, RZ, RZ, R17 ;  /* 0x000000ffff0b7224 */ /* 0x000fcc00078e0011 */
[----:B------:R-:W1:Y:S08]  /*11320*/  LDC R14, c[0x0][0x630] ;  /* 0x00018c00ff0e7b82 */ /* 0x000e700000000800 */
[----:B------:R-:W2:Y:S01]  /*11330*/  LDC.64 R20, c[0x0][0x620] ;  /* 0x00018800ff147b82 */ /* 0x000ea20000000a00 */
[----:B0-----:R-:W-:-:S04]  /*11340*/  ISETP.NE.U32.AND P0, PT, R12, RZ, PT ;  /* 0x000000ff0c00720c */ /* 0x001fc80003f05070 */
[----:B------:R-:W-:-:S13]  /*11350*/  ISETP.NE.AND.EX P0, PT, R13, RZ, PT, P0 ;  /* 0x000000ff0d00720c */ /* 0x000fda0003f05300 */
[----:B-12---:R-:W-:Y:S05]  /*11360*/  @!P0 BRA `(.L_x_416) ;  /* 0x0000000000288947 */ /* 0x006fea0003800000 */
[----:B------:R-:W0:Y:S02]  /*11370*/  LDC R7, c[0x0][0x634] ;  /* 0x00018d00ff077b82 */ /* 0x000e240000000800 */
[----:B0-----:R-:W-:-:S05]  /*11380*/  IADD3 R11, P0, R16, R7, RZ ;  /* 0x00000007100b7210 */ /* 0x001fca0007f1e0ff */
        /* <DEDUP_REMOVED lines=8> */
.L_x_416:
[--C-:B------:R-:W-:Y:S01]  /*11410*/  SHF.R.U64 R12, R10, R14, R11.reuse ;  /* 0x0000000e0a0c7219 */ /* 0x100fe2000000120b */
[----:B------:R-:W0:Y:S01]  /*11420*/  LDC R22, c[0x0][0x618] ;  /* 0x00018600ff167b82 */ /* 0x000e220000000800 */
[----:B------:R-:W-:Y:S01]  /*11430*/  I2FP.F32.U32 R6, R4 ;  /* 0x0000000400067245 */ /* 0x000fe20000201000 */
[----:B------:R-:W-:Y:S01]  /*11440*/  ULDC UR4, c[0x0][0x150] ;  /* 0x0000540000047ab9 */ /* 0x000fe20000000800 */
[----:B------:R-:W-:Y:S02]  /*11450*/  SHF.R.U32.HI R5, RZ, R14, R11 ;  /* 0x0000000eff057219 */ /* 0x000fe4000001160b */
[----:B------:R-:W-:Y:S01]  /*11460*/  IADD3 R9, P0, RZ, -R12, RZ ;  /* 0x8000000cff097210 */ /* 0x000fe20007f1e0ff */
[----:B------:R-:W-:Y:S01]  /*11470*/  FMUL R11, R6, UR4 ;  /* 0x00000004060b7c20 */ /* 0x000fe20008400000 */
[----:B------:R-:W-:Y:S01]  /*11480*/  ULDC UR4, c[0x0][0x154] ;  /* 0x0000550000047ab9 */ /* 0x000fe20000000800 */
[----:B------:R-:W1:Y:S02]  /*11490*/  LDC.64 R24, c[0x0][0x640] ;  /* 0x00019000ff187b82 */ /* 0x000e640000000a00 */
[----:B------:R-:W-:-:S02]  /*114a0*/  IMAD.X R5, RZ, RZ, ~R5, P0 ;  /* 0x000000ffff057224 */ /* 0x000fc400000e0e05 */
[----:B------:R-:W2:Y:S01]  /*114b0*/  F2I.U32.TRUNC.NTZ R11, R11 ;  /* 0x0000000b000b7305 */ /* 0x000ea2000020f000 */
[----:B------:R-:W-:-:S03]  /*114c0*/  IMAD.WIDE.U32 R6, R9, R20, R16 ;  /* 0x0000001409067225 */ /* 0x000fc600078e0010 */
[----:B------:R-:W3:Y:S01]  /*114d0*/  LDC R13, c[0x0][0x144] ;  /* 0x00005100ff0d7b82 */ /* 0x000ee20000000800 */
[----:B------:R-:W-:-:S04]  /*114e0*/  IMAD R8, R5, R20, RZ ;  /* 0x0000001405087224 */ /* 0x000fc800078e02ff */
[----:B------:R-:W-:Y:S01]  /*114f0*/  IMAD R5, R9, R21, R8 ;  /* 0x0000001509057224 */ /* 0x000fe200078e0208 */
[----:B------:R-:W-:Y:S02]  /*11500*/  MOV R8, 0xffffffff ;  /* 0xffffffff00087802 */ /* 0x000fe40000000f00 */
[----:B------:R-:W4:Y:S01]  /*11510*/  LDC R14, c[0x0][0x608] ;  /* 0x00018200ff0e7b82 */ /* 0x000f220000000800 */
[----:B------:R-:W-:Y:S01]  /*11520*/  IMAD.IADD R5, R7, 0x1, R5 ;  /* 0x0000000107057824 */ /* 0x000fe200078e0205 */
[----:B------:R-:W-:-:S04]  /*11530*/  I2FP.F32.U32 R7, R3 ;  /* 0x0000000300077245 */ /* 0x000fc80000201000 */
[-C--:B0-----:R-:W-:Y:S01]  /*11540*/  SHF.R.U64 R10, R6, R22.reuse, R5 ;  /* 0x00000016060a7219 */ /* 0x081fe20000001205 */
[----:B--2---:R-:W-:Y:S01]  /*11550*/  IMAD.MOV R6, RZ, RZ, -R11 ;  /* 0x000000ffff067224 */ /* 0x004fe200078e0a0b */
[----:B------:R-:W0:Y:S01]  /*11560*/  LDC R9, c[0x0][0x658] ;  /* 0x00019600ff097b82 */ /* 0x000e220000000800 */
[----:B-1----:R-:W-:Y:S01]  /*11570*/  ISETP.NE.U32.AND P0, PT, R24, RZ, PT ;  /* 0x000000ff1800720c */ /* 0x002fe20003f05070 */
[----:B------:R-:W-:Y:S01]  /*11580*/  FMUL R7, R7, UR4 ;  /* 0x0000000407077c20 */ /* 0x000fe20008400000 */
[----:B------:R-:W-:Y:S02]  /*11590*/  SHF.R.U32.HI R5, RZ, R22, R5 ;  /* 0x00000016ff057219 */ /* 0x000fe40000011605 */
[----:B------:R-:W-:-:S03]  /*115a0*/  ISETP.NE.AND.EX P0, PT, R25, RZ, PT, P0 ;  /* 0x000000ff1900720c */ /* 0x000fc60003f05300 */
[----:B------:R-:W1:Y:S01]  /*115b0*/  LDC R20, c[0x0][0x148] ;  /* 0x00005200ff147b82 */ /* 0x000e620000000800 */
[----:B---3--:R-:W-:Y:S02]  /*115c0*/  IMAD R23, R13, R6, R4 ;  /* 0x000000060d177224 */ /* 0x008fe400078e0204 */
[----:B------:R-:W-:-:S05]  /*115d0*/  IMAD.MOV.U32 R6, RZ, RZ, 0x1 ;  /* 0x00000001ff067424 */ /* 0x000fca00078e00ff */
[----:B------:R-:W2:Y:S01]  /*115e0*/  LDC R21, c[0x0][0x600] ;  /* 0x00018000ff157b82 */ /* 0x000ea20000000800 */
[-CC-:B----4-:R-:W-:Y:S02]  /*115f0*/  SHF.R.U64 R13, R10, R14.reuse, R5.reuse ;  /* 0x0000000e0a0d7219 */ /* 0x190fe40000001205 */
[----:B------:R-:W-:Y:S02]  /*11600*/  SHF.R.U32.HI R4, RZ, R14, R5 ;  /* 0x0000000eff047219 */ /* 0x000fe40000011605 */
[----:B------:R3:W4:Y:S03]  /*11610*/  F2I.U32.TRUNC.NTZ R14, R7 ;  /* 0x00000007000e7305 */ /* 0x000726000020f000 */
[----:B------:R-:W1:Y:S01]  /*11620*/  LDC R26, c[0x0][0x648] ;  /* 0x00019200ff1a7b82 */ /* 0x000e620000000800 */
[-C--:B0-----:R-:W-:Y:S02]  /*11630*/  SHF.R.U64 R15, R13, R9.reuse, R4 ;  /* 0x000000090d0f7219 */ /* 0x081fe40000001204 */
[----:B------:R-:W-:-:S02]  /*11640*/  SHF.L.U32 R8, R8, R9, RZ ;  /* 0x0000000908087219 */ /* 0x000fc400000006ff */
[-C--:B------:R-:W-:Y:S01]  /*11650*/  SHF.R.U32.HI R5, RZ, R9.reuse, R4 ;  /* 0x00000009ff057219 */ /* 0x080fe20000011604 */
[----:B------:R-:W-:Y:S01]  /*11660*/  IMAD.MOV.U32 R4, RZ, RZ, R15 ;  /* 0x000000ffff047224 */ /* 0x000fe200078e000f */
[----:B------:R-:W-:Y:S01]  /*11670*/  SHF.L.U32 R22, R6, R9, RZ ;  /* 0x0000000906167219 */ /* 0x000fe200000006ff */
[----:B------:R-:W0:Y:S01]  /*11680*/  LDC R27, c[0x0][0x638] ;  /* 0x00018e00ff1b7b82 */ /* 0x000e220000000800 */
[----:B------:R-:W-:-:S07]  /*11690*/  LOP3.LUT R28, RZ, R8, RZ, 0x33, !PT ;  /* 0x00000008ff1c7212 */ /* 0x000fce00078e33ff */
[----:B------:R-:W0:Y:S01]  /*116a0*/  LDC R29, c[0x0][0x610] ;  /* 0x00018400ff1d7b82 */ /* 0x000e220000000800 */
[----:B---34-:R-:W-:Y:S05]  /*116b0*/  @!P0 BRA `(.L_x_417) ;  /* 0x0000000000288947 */ /* 0x018fea0003800000 */
[----:B------:R-:W3:Y:S02]  /*116c0*/  LDC R4, c[0x0][0x64c] ;  /* 0x00019300ff047b82 */ /* 0x000ee40000000800 */
[----:B---3--:R-:W-:-:S05]  /*116d0*/  IADD3 R9, P0, R15, R4, RZ ;  /* 0x000000040f097210 */ /* 0x008fca0007f1e0ff */
[----:B------:R-:W-:-:S04]  /*116e0*/  IMAD.X R11, RZ, RZ, R5, P0 ;  /* 0x000000ffff0b7224 */ /* 0x000fc800000e0605 */
[----:B------:R-:W-:-:S04]  /*116f0*/  IMAD.WIDE.U32 R4, R11, R24, RZ ;  /* 0x000000180b047225 */ /* 0x000fc800078e00ff */
[----:B------:R-:W-:-:S04]  /*11700*/  IMAD.WIDE.U32 R6, P0, R9, R25, R4 ;  /* 0x0000001909067225 */ /* 0x000fc80007800004 */
[----:B------:R-:W-:Y:S01]  /*11710*/  IMAD.WIDE.U32 R4, R9, R24, RZ ;  /* 0x0000001809047225 */ /* 0x000fe200078e00ff */
[----:B------:R-:W-:-:S03]  /*11720*/  IADD3.X R9, RZ, RZ, RZ, P0, !PT ;  /* 0x000000ffff097210 */ /* 0x000fc600007fe4ff */
[----:B------:R-:W-:Y:S01]  /*11730*/  IMAD.MOV.U32 R8, RZ, RZ, R7 ;  /* 0x000000ffff087224 */ /* 0x000fe200078e0007 */
[----:B------:R-:W-:-:S05]  /*11740*/  IADD3 RZ, P0, R5, R6, RZ ;  /* 0x0000000605ff7210 */ /* 0x000fca0007f1e0ff */
[----:B------:R-:W-:-:S08]  /*11750*/  IMAD.WIDE.U32.X R4, R11, R25, R8, P0 ;  /* 0x000000190b047225 */ /* 0x000fd000000e0408 */
.L_x_417:
[----:B------:R-:W-:Y:S01]  /*11760*/  ISETP.NE.AND P0, PT, R2, 0x1, PT ;  /* 0x000000010200780c */ /* 0x000fe20003f05270 */
[----:B--2---:R-:W-:Y:S01]  /*11770*/  VIADD R7, R21, 0xffffffff ;  /* 0xffffffff15077836 */ /* 0x004fe20000000000 */
[----:B-1----:R-:W-:Y:S01]  /*11780*/  SHF.R.U64 R5, R4, R26, R5 ;  /* 0x0000001a04057219 */ /* 0x002fe20000001205 */
[----:B------:R-:W-:Y:S01]  /*11790*/  IMAD.MOV R14, RZ, RZ, -R14 ;  /* 0x000000ffff0e7224 */ /* 0x000fe200078e0a0e */
[----:B------:R-:W-:Y:S01]  /*117a0*/  LOP3.LUT R4, R13, R28, RZ, 0xc0, !PT ;  /* 0x0000001c0d047212 */ /* 0x000fe200078ec0ff */
[----:B------:R-:W-:Y:S01]  /*117b0*/  IMAD.MOV.U32 R8, RZ, RZ, R12 ;  /* 0x000000ffff087224 */ /* 0x000fe200078e000c */
[----:B------:R-:W-:Y:S02]  /*117c0*/  IADD3 R6, -R5, RZ, RZ ;  /* 0x000000ff05067210 */ /* 0x000fe40007ffe1ff */
[----:B------:R-:W-:Y:S01]  /*117d0*/  LOP3.LUT R10, R10, R7, RZ, 0xc0, !PT ;  /* 0x000000070a0a7212 */ /* 0x000fe200078ec0ff */
[----:B------:R-:W-:-:S04]  /*117e0*/  IMAD R4, R22, R5, R4 ;  /* 0x0000000516047224 */ /* 0x000fc800078e0204 */
[----:B------:R-:W-:Y:S02]  /*117f0*/  @P0 IMAD R23, R20, R14, R3 ;  /* 0x0000000e14170224 */ /* 0x000fe400078e0203 */
[----:B0-----:R-:W-:Y:S02]  /*11800*/  IMAD R3, R6, R27, R15 ;  /* 0x0000001b06037224 */ /* 0x001fe400078e020f */
[----:B------:R-:W-:Y:S02]  /*11810*/  IMAD R7, R4, R29, R23 ;  /* 0x0000001d04077224 */ /* 0x000fe400078e0217 */
[----:B------:R-:W-:Y:S02]  /*11820*/  IMAD R4, R3, R21, R10 ;  /* 0x0000001503047224 */ /* 0x000fe400078e020a */
[----:B------:R-:W-:-:S03]  /*11830*/  IMAD.MOV.U32 R6, RZ, RZ, 0x1 ;  /* 0x00000001ff067424 */ /* 0x000fc600078e00ff */
[----:B------:R-:W-:Y:S02]  /*11840*/  SEL R9, R4, R7, !P0 ;  /* 0x0000000704097207 */ /* 0x000fe40004000000 */
[----:B------:R-:W-:-:S07]  /*11850*/  SEL R7, R7, R4, !P0 ;  /* 0x0000000407077207 */ /* 0x000fce0004000000 */
.L_x_415:
[----:B------:R-:W-:-:S08]  /*11860*/  NOP ;  /* 0x0000000000007918 */ /* 0x000fd00000000000 */
[----:B------:R-:W0:-:S00]  /*11870*/  USETMAXREG.DEALLOC.CTAPOOL 0x28 ;  /* 0x00000028000079c8 */ /* 0x000e0000080e0500 */
[----:B0-----:R-:W-:-:S13]  /*11880*/  ISETP.NE.AND P0, PT, R0, RZ, PT ;  /* 0x000000ff0000720c */ /* 0x001fda0003f05270 */
[----:B------:R-:W-:Y:S05]  /*11890*/  @P0 EXIT ;  /* 0x000000000000094d */ /* 0x000fea0003800000 */
[----:B------:R-:W-:Y:S01]  /*118a0*/  LOP3.LUT P0, RZ, R6, 0xff, RZ, 0xc0, !PT ;  /* 0x000000ff06ff7812 */ /* 0x000fe2000780c0ff */
[----:B------:R-:W-:Y:S01]  /*118b0*/  IMAD.MOV.U32 R0, RZ, RZ, 0x1 ;  /* 0x00000001ff007424 */ /* 0x000fe200078e00ff */
[----:B------:R-:W-:-:S11]  /*118c0*/  MOV R12, RZ ;  /* 0x000000ff000c7202 */ /* 0x000fd60000000f00 */
[----:B------:R-:W-:Y:S05]  /*118d0*/  @!P0 BRA `(.L_x_418) ;  /* 0x0000000c00308947 */ /* 0x000fea0003800000 */
[----:B------:R-:W0:Y:S01]  /*118e0*/  LDC R0, c[0x0][0x28c] ;  /* 0x0000a300ff007b82 */ /* 0x000e220000000800 */
[----:B------:R-:W-:Y:S01]  /*118f0*/  ULDC UR5, c[0x0][0x600] ;  /* 0x0001800000057ab9 */ /* 0x000fe20000000800 */
[----:B------:R-:W-:Y:S01]  /*11900*/  ULDC UR4, c[0x0][0xc] ;  /* 0x0000030000047ab9 */ /* 0x000fe20000000800 */
[----:B------:R-:W-:Y:S01]  /*11910*/  UIADD3 UR16, UR5, -0x1, URZ ;  /* 0xffffffff05107890 */ /* 0x000fe2000fffe03f */
[C---:B------:R-:W-:Y:S01]  /*11920*/  LOP3.LUT P2, RZ, R18.reuse, 0x7f, RZ, 0xc0, !PT ;  /* 0x0000007f12ff7812 */ /* 0x040fe2000784c0ff */
[----:B------:R-:W-:Y:S01]  /*11930*/  ULDC UR6, c[0x0][0x658] ;  /* 0x0001960000067ab9 */ /* 0x000fe20000000800 */
[----:B------:R-:W-:Y:S01]  /*11940*/  ULDC UR5, c[0x0][0x10] ;  /* 0x0000040000057ab9 */ /* 0x000fe20000000800 */
[----:B------:R-:W-:Y:S01]  /*11950*/  UMOV UR7, 0xffffffff ;  /* 0xffffffff00077882 */ /* 0x000fe20000000000 */
[----:B------:R-:W-:Y:S01]  /*11960*/  UMOV UR8, 0x1 ;  /* 0x0000000100087882 */ /* 0x000fe20000000000 */
[----:B------:R-:W-:Y:S01]  /*11970*/  UIMAD.WIDE.U32 UR4, UR4, UR5, URZ ;  /* 0x00000005040472a5 */ /* 0x000fe2000f8e003f */
[----:B------:R-:W-:Y:S01]  /*11980*/  LOP3.LUT P0, RZ, R18, 0x1f, RZ, 0xc0, !PT ;  /* 0x0000001f12ff7812 */ /* 0x000fe2000780c0ff */
[----:B------:R-:W-:Y:S01]  /*11990*/  USHF.L.U32 UR7, UR7, UR6, URZ ;  /* 0x0000000607077299 */ /* 0x000fe2000800063f */
[----:B------:R-:W-:Y:S01]  /*119a0*/  BSSY B0, `(.L_x_418) ;  /* 0x00000bf000007945 */ /* 0x000fe20003800000 */
[----:B------:R-:W-:Y:S01]  /*119b0*/  USHF.L.U32 UR18, UR8, UR6, URZ ;  /* 0x0000000608127299 */ /* 0x000fe2000800063f */
[----:B------:R-:W-:Y:S01]  /*119c0*/  IMAD.MOV.U32 R13, RZ, RZ, 0x1 ;  /* 0x00000001ff0d7424 */ /* 0x000fe200078e00ff */
[----:B------:R-:W-:Y:S01]  /*119d0*/  LOP3.LUT R11, R19, 0x2, RZ, 0xfc, !PT ;  /* 0x00000002130b7812 */ /* 0x000fe200078efcff */
[----:B------:R-:W-:Y:S01]  /*119e0*/  ULDC UR6, c[0x0][0x14] ;  /* 0x0000050000067ab9 */ /* 0x000fe20000000800 */
[----:B------:R-:W-:Y:S01]  /*119f0*/  PLOP3.LUT P0, PT, P0, P2, PT, 0x8a, 0x0 ;  /* 0x000000000000781c */ /* 0x000fe20000705172 */
[----:B------:R-:W-:Y:S01]  /*11a00*/  UIMAD.WIDE.U32 UR20, UR4, UR6, URZ ;  /* 0x00000006041472a5 */ /* 0x000fe2000f8e003f */
[----:B------:R-:W-:Y:S01]  /*11a10*/  MOV R12, RZ ;  /* 0x000000ff000c7202 */ /* 0x000fe20000000f00 */
[----:B------:R-:W-:-:S02]  /*11a20*/  UIMAD UR13, UR5, UR6, URZ ;  /* 0x00000006050d72a4 */ /* 0x000fc4000f8e023f */
[----:B------:R-:W-:Y:S01]  /*11a30*/  ULOP3.LUT UR17, URZ, UR7, URZ, 0x33, !UPT ;  /* 0x000000073f117292 */ /* 0x000fe2000f8e333f */
[----:B0-----:R-:W-:Y:S01]  /*11a40*/  VIADD R0, R0, 0x3f ;  /* 0x0000003f00007836 */ /* 0x001fe20000000000 */
[----:B------:R-:W-:Y:S01]  /*11a50*/  UIADD3 UR13, UR21, UR13, URZ ;  /* 0x0000000d150d7290 */ /* 0x000fe2000fffe03f */
[----:B------:R-:W-:-:S03]  /*11a60*/  ULDC.64 UR22, c[0x0][0x198] ;  /* 0x0000660000167ab9 */ /* 0x000fc60000000a00 */
[----:B------:R-:W-:-:S04]  /*11a70*/  SHF.R.S32.HI R3, RZ, 0x1f, R0 ;  /* 0x0000001fff037819 */ /* 0x000fc80000011400 */
[----:B------:R-:W-:Y:S01]  /*11a80*/  LEA.HI R3, R3, R0, RZ, 0x6 ;  /* 0x0000000003037211 */ /* 0x000fe200078f30ff */
[----:B------:R-:W-:-:S03]  /*11a90*/  IMAD.MOV.U32 R0, RZ, RZ, 0x1 ;  /* 0x00000001ff007424 */ /* 0x000fc600078e00ff */
[----:B------:R-:W-:-:S05]  /*11aa0*/  SHF.R.S32.HI R3, RZ, 0x6, R3 ;  /* 0x00000006ff037819 */ /* 0x000fca0000011403 */
[----:B------:R-:W-:-:S07]  /*11ab0*/  VIADD R10, R3, 0x1 ;  /* 0x00000001030a7836 */ /* 0x000fce0000000000 */
.L_x_430:
[----:B------:R-:W-:-:S03]  /*11ac0*/  UMOV UR4, 0xffffffff ;  /* 0xffffffff00047882 */ /* 0x000fc60000000000 */
[----:B------:R-:W-:Y:S05]  /*11ad0*/  BRA.DIV UR4, `(.L_x_419) ;  /* 0x0000000e04787947 */ /* 0x000fea000b800000 */
[----:B------:R-:W-:-:S13]  /*11ae0*/  ELECT P6, URZ, PT ;  /* 0x00000000003f782f */ /* 0x000fda00038c0000 */
.L_x_440:
[----:B------:R-:W0:Y:S01]  /*11af0*/  LDC R4, c[0x0][0x28c] ;  /* 0x0000a300ff047b82 */ /* 0x000e220000000800 */
[----:B------:R-:W-:Y:S01]  /*11b00*/  BSSY B1, `(.L_x_420) ;  /* 0x0000037000017945 */ /* 0x000fe20003800000 */
[----:B0-----:R-:W-:-:S13]  /*11b10*/  ISETP.LT.OR P6, PT, R4, 0x1, !P6 ;  /* 0x000000010400780c */ /* 0x001fda00077c1670 */
[----:B------:R-:W-:Y:S05]  /*11b20*/  @P6 BRA `(.L_x_421) ;  /* 0x0000000000d06947 */ /* 0x000fea0003800000 */
[----:B------:R-:W-:Y:S01]  /*11b30*/  IMAD R15, R9, 0x180, RZ ;  /* 0x00000180090f7824 */ /* 0x000fe200078e02ff */
[----:B------:R-:W-:Y:S01]  /*11b40*/  MOV R20, RZ ;  /* 0x000000ff00147202 */ /* 0x000fe20000000f00 */
[----:B------:R-:W-:Y:S01]  /*11b50*/  IMAD.SHL.U32 R18, R7, 0x80, RZ ;  /* 0x0000008007127824 */ /* 0x000fe200078e00ff */
[----:B------:R-:W-:Y:S01]  /*11b60*/  MOV R6, R12 ;  /* 0x0000000c00067202 */ /* 0x000fe20000000f00 */
[----:B------:R-:W-:Y:S02]  /*11b70*/  IMAD.MOV.U32 R4, RZ, RZ, R10 ;  /* 0x000000ffff047224 */ /* 0x000fe400078e000a */
[----:B------:R-:W-:-:S07]  /*11b80*/  IMAD.MOV.U32 R5, RZ, RZ, R0 ;  /* 0x000000ffff057224 */ /* 0x000fce00078e0000 */
.L_x_425:
[----:B------:R-:W0:Y:S01]  /*11b90*/  S2R R14, SR_CgaCtaId ;  /* 0x00000000000e7919 */ /* 0x000e220000008800 */
[----:B------:R-:W-:Y:S01]  /*11ba0*/  MOV R7, 0x400 ;  /* 0x0000040000077802 */ /* 0x000fe20000000f00 */
[----:B------:R-:W1:Y:S03]  /*11bb0*/  @!P2 LDC R9, c[0x0][0x500] ;  /* 0x00014000ff09ab82 */ /* 0x000e660000000800 */
[----:B0-----:R-:W-:Y:S02]  /*11bc0*/  LEA R21, R14, R7, 0x18 ;  /* 0x000000070e157211 */ /* 0x001fe400078ec0ff */
[----:B------:R-:W-:-:S03]  /*11bd0*/  SHF.L.U32 R7, R5, 0x1f, RZ ;  /* 0x0000001f05077819 */ /* 0x000fc600000006ff */
[----:B------:R-:W-:-:S04]  /*11be0*/  IMAD R14, R6, 0x8, R21 ;  /* 0x00000008060e7824 */ /* 0x000fc800078e0215 */
[----:B------:R-:W0:Y:S02]  /*11bf0*/  SYNCS.PHASECHK.TRANS64.TRYWAIT P1, [R14+URZ+0x18], R7 ;  /* 0x000018070e0075a7 */ /* 0x000e24000802017f */
[----:B01----:R-:W-:Y:S05]  /*11c00*/  @!P1 BRA `(.L_x_422) ;  /* 0x0000000c004c9947 */ /* 0x003fea0003800000 */
.L_x_441:
[----:B0-----:R-:W-:Y:S01]  /*11c10*/  PRMT R7, R11, 0x9910, RZ ;  /* 0x000099100b077816 */ /* 0x001fe200000000ff */
[----:B------:R0:W-:Y:S03]  /*11c20*/  @!P2 SYNCS.ARRIVE.TRANS64 RZ, [R14+URZ], R9 ;  /* 0x000000090effa9a7 */ /* 0x0001e6000800003f */
[----:B------:R-:W-:-:S13]  /*11c30*/  ISETP.NE.AND P1, PT, R7, 0x2, PT ;  /* 0x000000020700780c */ /* 0x000fda0003f25270 */
[----:B0-----:R-:W-:Y:S05]  /*11c40*/  @P1 BRA `(.L_x_423) ;  /* 0x0000000000041947 */ /* 0x001fea0003800000 */
[----:B------:R-:W-:Y:S01]  /*11c50*/  BPT.TRAP 0x1 ;  /* 0x000000040000795c */ /* 0x000fe20000300000 */
.L_x_423:
[----:B------:R-:W-:Y:S05]  /*11c60*/  @P0 BRA `(.L_x_424) ;  /* 0x0000000000040947 */ /* 0x000fea0003800000 */
[----:B------:R-:W-:Y:S01]  /*11c70*/  BPT.TRAP 0x1 ;  /* 0x000000040000795c */ /* 0x000fe20000300000 */
.L_x_424:
[--C-:B------:R-:W-:Y:S01]  /*11c80*/  IMAD R7, R6, 0x4000, R21.reuse ;  /* 0x0000400006077824 */ /* 0x100fe200078e0215 */
[----:B------:R-:W-:Y:S01]  /*11c90*/  R2UR UR9, R14 ;  /* 0x000000000e0972ca */ /* 0x000fe200000e0000 */
[----:B------:R-:W-:Y:S01]  /*11ca0*/  IMAD R21, R6, 0xc000, R21 ;  /* 0x0000c00006157824 */ /* 0x000fe200078e0215 */
[----:B------:R-:W-:Y:S01]  /*11cb0*/  UIADD3 UR4, UP0, UR22, 0xf0, URZ ;  /* 0x000000f016047890 */ /* 0x000fe2000ff1e03f */
[----:B------:R-:W-:Y:S01]  /*11cc0*/  VIADD R4, R4, 0xffffffff ;  /* 0xffffffff04047836 */ /* 0x000fe20000000000 */
[----:B------:R-:W-:Y:S01]  /*11cd0*/  R2UR UR5, R7 ;  /* 0x00000000070572ca */ /* 0x000fe200000e0000 */
[----:B------:R-:W-:Y:S01]  /*11ce0*/  UIADD3 UR24, UP1, UR22, 0x1f0, URZ ;  /* 0x000001f016187890 */ /* 0x000fe2000ff3e03f */
[----:B------:R-:W-:Y:S01]  /*11cf0*/  R2UR UR8, R21 ;  /* 0x00000000150872ca */ /* 0x000fe200000e0000 */
[----:B------:R-:W-:Y:S01]  /*11d00*/  UMOV UR6, 0x0 ;  /* 0x0000000000067882 */ /* 0x000fe20000000000 */
[----:B------:R-:W-:Y:S01]  /*11d10*/  R2UR UR11, R18 ;  /* 0x00000000120b72ca */ /* 0x000fe200000e0000 */
[----:B------:R-:W-:Y:S01]  /*11d20*/  UIADD3.X UR25, URZ, UR23, URZ, UP1, !UPT ;  /* 0x000000173f197290 */ /* 0x000fe20008ffe43f */
[----:B------:R-:W-:Y:S01]  /*11d30*/  R2UR UR10, R20 ;  /* 0x00000000140a72ca */ /* 0x000fe200000e0000 */
[----:B------:R-:W-:Y:S01]  /*11d40*/  UMOV UR7, 0x10000000 ;  /* 0x1000000000077882 */ /* 0x000fe20000000000 */
[----:B------:R-:W-:Y:S01]  /*11d50*/  R2UR UR12, R8 ;  /* 0x00000000080c72ca */ /* 0x000fe200000e0000 */
[----:B------:R-:W-:Y:S01]  /*11d60*/  VIADD R20, R20, 0x40 ;  /* 0x0000004014147836 */ /* 0x000fe20000000000 */
[----:B------:R-:W-:-:S02]  /*11d70*/  R2UR UR19, R15 ;  /* 0x000000000f1372ca */ /* 0x000fc400000e0000 */
[----:B------:R-:W-:Y:S01]  /*11d80*/  ISETP.GT.AND P3, PT, R4, 0x1, PT ;  /* 0x000000010400780c */ /* 0x000fe20003f64270 */
[----:B------:R-:W-:Y:S01]  /*11d90*/  UIADD3 UR14, UR5, 0x100, URZ ;  /* 0x00000100050e7890 */ /* 0x000fe2000fffe03f */
[----:B------:R-:W-:Y:S01]  /*11da0*/  IADD3 R6, R6, 0x1, RZ ;  /* 0x0000000106067810 */ /* 0x000fe20007ffe0ff */
[----:B------:R-:W-:Y:S02]  /*11db0*/  UIADD3.X UR5, URZ, UR23, URZ, UP0, !UPT ;  /* 0x000000173f057290 */ /* 0x000fe400087fe43f */
[----:B------:R-:W-:Y:S01]  /*11dc0*/  UIADD3 UR15, UR8, 0xc100, URZ ;  /* 0x0000c100080f7890 */ /* 0x000fe2000fffe03f */
[----:B------:R-:W-:Y:S02]  /*11dd0*/  ISETP.NE.AND P1, PT, R6, 0x3, PT ;  /* 0x000000030600780c */ /* 0x000fe40003f25270 */
[----:B------:R-:W-:Y:S02]  /*11de0*/  UMOV UR8, UR14 ;  /* 0x0000000e00087c82 */ /* 0x000fe40008000000 */
[----:B------:R-:W-:-:S02]  /*11df0*/  SEL R14, RZ, 0x1, P1 ;  /* 0x00000001ff0e7807 */ /* 0x000fc40000800000 */
[----:B------:R0:W-:Y:S01]  /*11e00*/  UTMALDG.3D [UR8], [UR4], desc[UR6] ;  /* 0x00000608040075b4 */ /* 0x0001e20008011000 */
[----:B------:R-:W-:Y:S02]  /*11e10*/  SEL R6, R6, RZ, P1 ;  /* 0x000000ff06067207 */ /* 0x000fe40000800000 */
[----:B------:R-:W-:Y:S01]  /*11e20*/  LOP3.LUT R5, R5, R14, RZ, 0x3c, !PT ;  /* 0x0000000e05057212 */ /* 0x000fe200078e3cff */
[----:B0-----:R-:W-:Y:S01]  /*11e30*/  UMOV UR8, UR15 ;  /* 0x0000000f00087c82 */ /* 0x001fe20008000000 */
[----:B------:R-:W-:Y:S02]  /*11e40*/  UMOV UR11, UR19 ;  /* 0x00000013000b7c82 */ /* 0x000fe40008000000 */
[----:B------:R0:W-:Y:S02]  /*11e50*/  UTMALDG.3D [UR8], [UR24], desc[UR6] ;  /* 0x00000608180075b4 */ /* 0x0001e40008011000 */
[----:B0-----:R-:W-:Y:S05]  /*11e60*/  @P3 BRA `(.L_x_425) ;  /* 0xfffffffc00483947 */ /* 0x001fea000383ffff */
.L_x_421:
[----:B------:R-:W-:Y:S05]  /*11e70*/  BSYNC B1 ;  /* 0x0000000000017941 */ /* 0x000fea0003800000 */
.L_x_420:
[----:B------:R-:W-:Y:S01]  /*11e80*/  LOP3.LUT P3, RZ, R13, 0xff, RZ, 0xc0, !PT ;  /* 0x000000ff0dff7812 */ /* 0x000fe2000786c0ff */
[----:B------:R-:W-:Y:S01]  /*11e90*/  ULDC.64 UR4, c[0x0][0x650] ;  /* 0x0001940000047ab9 */ /* 0x000fe20000000a00 */
[----:B------:R-:W-:Y:S01]  /*11ea0*/  IADD3 R12, R3, R12, RZ ;  /* 0x0000000c030c7210 */ /* 0x000fe20007ffe0ff */
[----:B------:R-:W-:Y:S01]  /*11eb0*/  BSSY B1, `(.L_x_426) ;  /* 0x000006b000017945 */ /* 0x000fe20003800000 */
[----:B------:R-:W-:Y:S01]  /*11ec0*/  IADD3 R16, P4, R16, UR20, RZ ;  /* 0x0000001410107c10 */ /* 0x000fe2000ff9e0ff */
[----:B------:R-:W-:Y:S01]  /*11ed0*/  IMAD.MOV.U32 R9, RZ, RZ, -0x1 ;  /* 0xffffffffff097424 */ /* 0x000fe200078e00ff */
[----:B------:R-:W-:Y:S02]  /*11ee0*/  ISETP.GT.U32.AND P1, PT, R12, 0x2, PT ;  /* 0x000000020c00780c */ /* 0x000fe40003f24070 */
[----:B------:R-:W-:Y:S02]  /*11ef0*/  IADD3.X R17, R17, UR13, RZ, P4, !PT ;  /* 0x0000000d11117c10 */ /* 0x000fe4000a7fe4ff */
[----:B------:R-:W-:-:S02]  /*11f00*/  ISETP.LT.U32.AND P1, PT, R3, 0x3, P1 ;  /* 0x000000030300780c */ /* 0x000fc40000f21070 */
[----:B------:R-:W-:Y:S01]  /*11f10*/  MOV R8, 0xffffffff ;  /* 0xffffffff00087802 */ /* 0x000fe20000000f00 */
[----:B------:R-:W0:Y:S01]  /*11f20*/  @P3 S2R R5, SR_CgaCtaId ;  /* 0x0000000000053919 */ /* 0x000e220000008800 */
[----:B------:R-:W-:Y:S02]  /*11f30*/  @P3 MOV R4, 0x400 ;  /* 0x0000040000043802 */ /* 0x000fe40000000f00 */
[----:B------:R-:W-:Y:S02]  /*11f40*/  PRMT R13, RZ, 0x7610, R13 ;  /* 0x00007610ff0d7816 */ /* 0x000fe4000000000d */
[----:B0-----:R-:W-:Y:S01]  /*11f50*/  @P3 LEA R6, R5, R4, 0x18 ;  /* 0x0000000405063211 */ /* 0x001fe200078ec0ff */
[----:B------:R-:W-:-:S03]  /*11f60*/  IMAD.WIDE.U32 R4, R12, -0x55555555, RZ ;  /* 0xaaaaaaab0c047825 */ /* 0x000fc600078e00ff */
[----:B------:R0:W-:Y:S01]  /*11f70*/  @P3 SYNCS.ARRIVE.TRANS64.A1T0 RZ, [R6+URZ+0x48], RZ ;  /* 0x000048ff06ff39a7 */ /* 0x0001e2000810003f */
[----:B------:R-:W-:Y:S02]  /*11f80*/  ISETP.GE.U32.AND P3, PT, R3, 0x3, PT ;  /* 0x000000030300780c */ /* 0x000fe40003f66070 */
[----:B------:R-:W-:Y:S02]  /*11f90*/  SHF.R.U32.HI R7, RZ, 0x1, R5 ;  /* 0x00000001ff077819 */ /* 0x000fe40000011605 */
[----:B------:R-:W-:Y:S02]  /*11fa0*/  SEL R5, RZ, 0x1, !P1 ;  /* 0x00000001ff057807 */ /* 0x000fe40004800000 */
[----:B------:R-:W-:Y:S01]  /*11fb0*/  ISETP.GE.U32.AND P1, PT, R16, UR4, PT ;  /* 0x0000000410007c0c */ /* 0x000fe2000bf26070 */
[----:B------:R-:W-:Y:S01]  /*11fc0*/  IMAD R12, R7, -0x3, R12 ;  /* 0xfffffffd070c7824 */ /* 0x000fe200078e020c */
[----:B------:R-:W-:Y:S02]  /*11fd0*/  LOP3.LUT R0, R0, R5, RZ, 0x3c, !PT ;  /* 0x0000000500007212 */ /* 0x000fe400078e3cff */
[----:B------:R-:W-:-:S02]  /*11fe0*/  ISETP.GE.U32.AND.EX P1, PT, R17, UR5, PT, P1 ;  /* 0x0000000511007c0c */ /* 0x000fc4000bf26110 */
[----:B------:R-:W-:Y:S02]  /*11ff0*/  PRMT R4, RZ, 0x7610, R4 ;  /* 0x00007610ff047816 */ /* 0x000fe40000000004 */
[----:B------:R-:W-:Y:S01]  /*12000*/  @P3 LOP3.LUT R0, R0, 0x1, R7, 0x78, !PT ;  /* 0x0000000100003812 */ /* 0x000fe200078e7807 */
[----:B------:R-:W-:-:S08]  /*12010*/  IMAD.MOV.U32 R7, RZ, RZ, -0x1 ;  /* 0xffffffffff077424 */ /* 0x000fd000078e00ff */
[----:B0-----:R-:W-:Y:S05]  /*12020*/  @P1 BRA `(.L_x_427) ;  /* 0x00000004004c1947 */ /* 0x001fea0003800000 */
[----:B------:R-:W-:Y:S01]  /*12030*/  ULDC.64 UR4, c[0x0][0x628] ;  /* 0x00018a0000047ab9 */ /* 0x000fe20000000a00 */
[----:B------:R-:W0:Y:S01]  /*12040*/  S2R R15, SR_CTAID.X ;  /* 0x00000000000f7919 */ /* 0x000e220000002500 */
[----:B------:R-:W-:Y:S01]  /*12050*/  ISETP.NE.U32.AND P1, PT, RZ, UR4, PT ;  /* 0x00000004ff007c0c */ /* 0x000fe2000bf25070 */
[----:B------:R-:W-:Y:S01]  /*12060*/  ULDC UR7, c[0x0][0x630] ;  /* 0x00018c0000077ab9 */ /* 0x000fe20000000800 */
[----:B------:R-:W-:Y:S01]  /*12070*/  IMAD.MOV.U32 R4, RZ, RZ, R16 ;  /* 0x000000ffff047224 */ /* 0x000fe200078e0010 */
[----:B------:R-:W1:Y:S01]  /*12080*/  S2R R14, SR_CTAID.Y ;  /* 0x00000000000e7919 */ /* 0x000e620000002600 */
[----:B------:R-:W-:Y:S01]  /*12090*/  ISETP.NE.AND.EX P1, PT, RZ, UR5, PT, P1 ;  /* 0x00000005ff007c0c */ /* 0x000fe2000bf25310 */
[----:B------:R-:W-:-:S12]  /*120a0*/  IMAD.MOV.U32 R5, RZ, RZ, R17 ;  /* 0x000000ffff057224 */ /* 0x000fd800078e0011 */
[----:B------:R-:W-:Y:S05]  /*120b0*/  @!P1 BRA `(.L_x_428) ;  /* 0x0000000000289947 */ /* 0x000fea0003800000 */
[----:B------:R-:W-:Y:S02]  /*120c0*/  ULDC UR6, c[0x0][0x634] ;  /* 0x00018d0000067ab9 */ /* 0x000fe40000000800 */
[----:B------:R-:W-:-:S04]  /*120d0*/  IADD3 R9, P1, R16, UR6, RZ ;  /* 0x0000000610097c10 */ /* 0x000fc8000ff3e0ff */
[----:B------:R-:W-:-:S05]  /*120e0*/  IADD3.X R21, RZ, R17, RZ, P1, !PT ;  /* 0x00000011ff157210 */ /* 0x000fca0000ffe4ff */
[----:B------:R-:W-:-:S04]  /*120f0*/  IMAD.WIDE.U32 R6, R21, UR4, RZ ;  /* 0x0000000415067c25 */ /* 0x000fc8000f8e00ff */
[----:B------:R-:W-:-:S04]  /*12100*/  IMAD.WIDE.U32 R6, P1, R9, UR5, R6 ;  /* 0x0000000509067c25 */ /* 0x000fc8000f820006 */
[----:B------:R-:W-:-:S04]  /*12110*/  IMAD.WIDE.U32 R8, R9, UR4, RZ ;  /* 0x0000000409087c25 */ /* 0x000fc8000f8e00ff */
[----:B------:R-:W-:Y:S01]  /*12120*/  IMAD.X R5, RZ, RZ, RZ, P1 ;  /* 0x000000ffff057224 */ /* 0x000fe200008e06ff */
[----:B------:R-:W-:Y:S01]  /*12130*/  IADD3 RZ, P1, R9, R6, RZ ;  /* 0x0000000609ff7210 */ /* 0x000fe20007f3e0ff */
[----:B------:R-:W-:-:S04]  /*12140*/  IMAD.MOV.U32 R4, RZ, RZ, R7 ;  /* 0x000000ffff047224 */ /* 0x000fc800078e0007 */
[----:B------:R-:W-:-:S08]  /*12150*/  IMAD.WIDE.U32.X R4, R21, UR5, R4, P1 ;  /* 0x0000000515047c25 */ /* 0x000fd000088e0404 */
.L_x_428:
[--C-:B------:R-:W-:Y:S01]  /*12160*/  SHF.R.U64 R8, R4, UR7, R5.reuse ;  /* 0x0000000704087c19 */ /* 0x100fe20008001205 */
[----:B------:R-:W-:Y:S01]  /*12170*/  ULDC.64 UR4, c[0x0][0x620] ;  /* 0x0001880000047ab9 */ /* 0x000fe20000000a00 */
[----:B------:R-:W-:Y:S01]  /*12180*/  SHF.R.U32.HI R4, RZ, UR7, R5 ;  /* 0x00000007ff047c19 */ /* 0x000fe20008011605 */
[----:B------:R-:W2:Y:S01]  /*12190*/  LDC R24, c[0x0][0x144] ;  /* 0x00005100ff187b82 */ /* 0x000ea20000000800 */
[----:B------:R-:W-:Y:S01]  /*121a0*/  IADD3 R7, P1, RZ, -R8, RZ ;  /* 0x80000008ff077210 */ /* 0x000fe20007f3e0ff */
[----:B------:R-:W-:Y:S01]  /*121b0*/  ULDC.64 UR8, c[0x0][0x640] ;  /* 0x0001900000087ab9 */ /* 0x000fe20000000a00 */
[----:B0-----:R-:W-:Y:S01]  /*121c0*/  I2FP.F32.U32 R9, R15 ;  /* 0x0000000f00097245 */ /* 0x001fe20000201000 */
[----:B------:R-:W-:Y:S01]  /*121d0*/  ULDC UR6, c[0x0][0x608] ;  /* 0x0001820000067ab9 */ /* 0x000fe20000000800 */
[----:B------:R-:W-:Y:S02]  /*121e0*/  IADD3.X R4, RZ, ~R4, RZ, P1, !PT ;  /* 0x80000004ff047210 */ /* 0x000fe40000ffe4ff */
[----:B------:R-:W-:Y:S01]  /*121f0*/  ISETP.NE.U32.AND P1, PT, RZ, UR8, PT ;  /* 0x00000008ff007c0c */ /* 0x000fe2000bf25070 */
[----:B------:R-:W0:Y:S02]  /*12200*/  LDC R21, c[0x0][0x148] ;  /* 0x00005200ff157b82 */ /* 0x000e240000000800 */
[----:B------:R-:W-:Y:S01]  /*12210*/  IMAD R6, R4, UR4, RZ ;  /* 0x0000000404067c24 */ /* 0x000fe2000f8e02ff */
[----:B------:R-:W-:Y:S01]  /*12220*/  ISETP.NE.AND.EX P1, PT, RZ, UR9, PT, P1 ;  /* 0x00000009ff007c0c */ /* 0x000fe2000bf25310 */
[----:B------:R-:W-:Y:S01]  /*12230*/  IMAD.WIDE.U32 R4, R7, UR4, R16 ;  /* 0x0000000407047c25 */ /* 0x000fe2000f8e0010 */
[----:B------:R-:W-:-:S03]  /*12240*/  ULDC UR4, c[0x0][0x150] ;  /* 0x0000540000047ab9 */ /* 0x000fc60000000800 */
[----:B------:R-:W-:Y:S02]  /*12250*/  IMAD R7, R7, UR5, R6 ;  /* 0x0000000507077c24 */ /* 0x000fe4000f8e0206 */
[----:B------:R-:W-:Y:S01]  /*12260*/  FMUL R6, R9, UR4 ;  /* 0x0000000409067c20 */ /* 0x000fe20008400000 */
[----:B------:R-:W-:Y:S01]  /*12270*/  ULDC UR4, c[0x0][0x618] ;  /* 0x0001860000047ab9 */ /* 0x000fe20000000800 */
[----:B------:R-:W-:Y:S01]  /*12280*/  ULDC UR5, c[0x0][0x154] ;  /* 0x0000550000057ab9 */ /* 0x000fe20000000800 */
[----:B------:R-:W-:-:S03]  /*12290*/  IMAD.IADD R5, R5, 0x1, R7 ;  /* 0x0000000105057824 */ /* 0x000fc600078e0207 */
[----:B------:R-:W3:Y:S02]  /*122a0*/  F2I.U32.TRUNC.NTZ R6, R6 ;  /* 0x0000000600067305 */ /* 0x000ee4000020f000 */
[----:B------:R-:W-:Y:S02]  /*122b0*/  SHF.R.U64 R9, R4, UR4, R5 ;  /* 0x0000000404097c19 */ /* 0x000fe40008001205 */
[----:B-1----:R-:W-:-:S05]  /*122c0*/  I2FP.F32.U32 R4, R14 ;  /* 0x0000000e00047245 */ /* 0x002fca0000201000 */
[----:B------:R-:W-:Y:S01]  /*122d0*/  FMUL R22, R4, UR5 ;  /* 0x0000000504167c20 */ /* 0x000fe20008400000 */
[----:B------:R-:W-:Y:S01]  /*122e0*/  SHF.R.U32.HI R4, RZ, UR4, R5 ;  /* 0x00000004ff047c19 */ /* 0x000fe20008011605 */
[----:B------:R-:W-:-:S03]  /*122f0*/  ULDC UR4, c[0x0][0x658] ;  /* 0x0001960000047ab9 */ /* 0x000fc60000000800 */
[--C-:B------:R-:W-:Y:S01]  /*12300*/  SHF.R.U32.HI R5, RZ, UR6, R4.reuse ;  /* 0x00000006ff057c19 */ /* 0x100fe20008011604 */
[----:B------:R-:W1:Y:S01]  /*12310*/  F2I.U32.TRUNC.NTZ R22, R22 ;  /* 0x0000001600167305 */ /* 0x000e62000020f000 */
[----:B------:R-:W-:Y:S01]  /*12320*/  SHF.R.U64 R20, R9, UR6, R4 ;  /* 0x0000000609147c19 */ /* 0x000fe20008001204 */
[----:B---3--:R-:W-:Y:S01]  /*12330*/  IMAD.MOV R6, RZ, RZ, -R6 ;  /* 0x000000ffff067224 */ /* 0x008fe200078e0a06 */
[--C-:B------:R-:W-:Y:S02]  /*12340*/  SHF.R.U32.HI R23, RZ, UR4, R5.reuse ;  /* 0x00000004ff177c19 */ /* 0x100fe40008011605 */
[----:B------:R-:W-:Y:S01]  /*12350*/  SHF.R.U64 R18, R20, UR4, R5 ;  /* 0x0000000414127c19 */ /* 0x000fe20008001205 */
[----:B--2---:R-:W-:Y:S02]  /*12360*/  IMAD R15, R24, R6, R15 ;  /* 0x00000006180f7224 */ /* 0x004fe400078e020f */
[----:B------:R-:W-:Y:S01]  /*12370*/  IMAD.MOV.U32 R5, RZ, RZ, R23 ;  /* 0x000000ffff057224 */ /* 0x000fe200078e0017 */
[----:B------:R-:W-:Y:S01]  /*12380*/  MOV R4, R18 ;  /* 0x0000001200047202 */ /* 0x000fe20000000f00 */
[----:B------:R-:W-:Y:S06]  /*12390*/  @!P1 BRA `(.L_x_429) ;  /* 0x0000000000289947 */ /* 0x000fec0003800000 */
[----:B------:R-:W-:Y:S02]  /*123a0*/  ULDC UR4, c[0x0][0x64c] ;  /* 0x0001930000047ab9 */ /* 0x000fe40000000800 */
[----:B------:R-:W-:-:S05]  /*123b0*/  IADD3 R5, P1, R18, UR4, RZ ;  /* 0x0000000412057c10 */ /* 0x000fca000ff3e0ff */
[----:B------:R-:W-:-:S04]  /*123c0*/  IMAD.X R23, RZ, RZ, R23, P1 ;  /* 0x000000ffff177224 */ /* 0x000fc800008e0617 */
[----:B------:R-:W-:-:S04]  /*123d0*/  IMAD.WIDE.U32 R6, R23, UR8, RZ ;  /* 0x0000000817067c25 */ /* 0x000fc8000f8e00ff */
[----:B------:R-:W-:-:S04]  /*123e0*/  IMAD.WIDE.U32 R6, P1, R5, UR9, R6 ;  /* 0x0000000905067c25 */ /* 0x000fc8000f820006 */
[----:B------:R-:W-:-:S04]  /*123f0*/  IMAD.WIDE.U32 R4, R5, UR8, RZ ;  /* 0x0000000805047c25 */ /* 0x000fc8000f8e00ff */
[----:B------:R-:W-:Y:S01]  /*12400*/  IMAD.MOV.U32 R4, RZ, RZ, R7 ;  /* 0x000000ffff047224 */ /* 0x000fe200078e0007 */
[----:B------:R-:W-:Y:S02]  /*12410*/  IADD3 RZ, P3, R5, R6, RZ ;  /* 0x0000000605ff7210 */ /* 0x000fe40007f7e0ff */
[----:B------:R-:W-:-:S03]  /*12420*/  IADD3.X R5, RZ, RZ, RZ, P1, !PT ;  /* 0x000000ffff057210 */ /* 0x000fc60000ffe4ff */
[----:B------:R-:W-:-:S08]  /*12430*/  IMAD.WIDE.U32.X R4, R23, UR9, R4, P3 ;  /* 0x0000000917047c25 */ /* 0x000fd000098e0404 */
.L_x_429:
[----:B------:R-:W-:Y:S01]  /*12440*/  ISETP.NE.AND P1, PT, R2, 0x1, PT ;  /* 0x000000010200780c */ /* 0x000fe20003f25270 */
[----:B------:R-:W-:Y:S01]  /*12450*/  ULDC UR4, c[0x0][0x648] ;  /* 0x0001920000047ab9 */ /* 0x000fe20000000800 */
[----:B------:R-:W-:Y:S01]  /*12460*/  LOP3.LUT R20, R20, UR17, RZ, 0xc0, !PT ;  /* 0x0000001114147c12 */ /* 0x000fe2000f8ec0ff */
[----:B-1----:R-:W-:Y:S01]  /*12470*/  IMAD.MOV R22, RZ, RZ, -R22 ;  /* 0x000000ffff167224 */ /* 0x002fe200078e0a16 */
[----:B------:R-:W-:Y:S01]  /*12480*/  SHF.R.U64 R5, R4, UR4, R5 ;  /* 0x0000000404057c19 */ /* 0x000fe20008001205 */
[----:B------:R-:W-:Y:S01]  /*12490*/  ULDC UR4, c[0x0][0x638] ;  /* 0x00018e0000047ab9 */ /* 0x000fe20000000800 */
[----:B------:R-:W-:Y:S01]  /*124a0*/  LOP3.LUT R9, R9, UR16, RZ, 0xc0, !PT ;  /* 0x0000001009097c12 */ /* 0x000fe2000f8ec0ff */
[----:B------:R-:W-:Y:S01]  /*124b0*/  ULDC UR5, c[0x0][0x610] ;  /* 0x0001840000057ab9 */ /* 0x000fe20000000800 */
[C---:B------:R-:W-:Y:S01]  /*124c0*/  IADD3 R7, -R5.reuse, RZ, RZ ;  /* 0x000000ff05077210 */ /* 0x040fe20007ffe1ff */
[----:B------:R-:W-:Y:S02]  /*124d0*/  IMAD R20, R5, UR18, R20 ;  /* 0x0000001205147c24 */ /* 0x000fe4000f8e0214 */
[----:B------:R-:W-:-:S02]  /*124e0*/  IMAD.MOV.U32 R4, RZ, RZ, 0x1 ;  /* 0x00000001ff047424 */ /* 0x000fc400078e00ff */
[----:B0-----:R-:W-:Y:S02]  /*124f0*/  @P1 IMAD R15, R21, R22, R14 ;  /* 0x00000016150f1224 */ /* 0x001fe400078e020e */
[----:B------:R-:W-:Y:S01]  /*12500*/  IMAD R18, R7, UR4, R18 ;  /* 0x0000000407127c24 */ /* 0x000fe2000f8e0212 */
[----:B------:R-:W-:Y:S01]  /*12510*/  ULDC UR4, c[0x0][0x600] ;  /* 0x0001800000047ab9 */ /* 0x000fe20000000800 */
[----:B------:R-:W-:Y:S02]  /*12520*/  IMAD R15, R20, UR5, R15 ;  /* 0x00000005140f7c24 */ /* 0x000fe4000f8e020f */
[----:B------:R-:W-:-:S05]  /*12530*/  IMAD R18, R18, UR4, R9 ;  /* 0x0000000412127c24 */ /* 0x000fca000f8e0209 */
[----:B------:R-:W-:Y:S02]  /*12540*/  SEL R9, R18, R15, !P1 ;  /* 0x0000000f12097207 */ /* 0x000fe40004800000 */
[----:B------:R-:W-:-:S07]  /*12550*/  SEL R7, R15, R18, !P1 ;  /* 0x000000120f077207 */ /* 0x000fce0004800000 */
.L_x_427:
[----:B------:R-:W-:Y:S05]  /*12560*/  BSYNC B1 ;  /* 0x0000000000017941 */ /* 0x000fea0003800000 */
.L_x_426:
[----:B------:R-:W-:-:S13]  /*12570*/  LOP3.LUT P1, RZ, R4, 0xff, RZ, 0xc0, !PT ;  /* 0x000000ff04ff7812 */ /* 0x000fda000782c0ff */
[----:B------:R-:W-:Y:S05]  /*12580*/  @P1 BRA `(.L_x_430) ;  /* 0xfffffff4004c1947 */ /* 0x000fea000383ffff */
[----:B------:R-:W-:Y:S05]  /*12590*/  BSYNC B0 ;  /* 0x0000000000007941 */ /* 0x000fea0003800000 */
.L_x_418:
[----:B------:R-:W-:-:S03]  /*125a0*/  UMOV UR4, 0xffffffff ;  /* 0xffffffff00047882 */ /* 0x000fc60000000000 */
[----:B------:R-:W-:Y:S05]  /*125b0*/  BRA.DIV UR4, `(.L_x_431) ;  /* 0x0000000204f47947 */ /* 0x000fea000b800000 */
[----:B------:R-:W-:-:S13]  /*125c0*/  ELECT P6, URZ, PT ;  /* 0x00000000003f782f */ /* 0x000fda00038c0000 */
.L_x_444:
[----:B------:R-:W-:Y:S04]  /*125d0*/  BSSY B0, `(.L_x_432) ;  /* 0x0000022000007945 */ /* 0x000fe80003800000 */
[----:B------:R-:W-:Y:S05]  /*125e0*/  @!P6 BRA `(.L_x_433) ;  /* 0x000000000080e947 */ /* 0x000fea0003800000 */
[----:B------:R-:W-:-:S04]  /*125f0*/  LOP3.LUT R19, R19, 0x2, RZ, 0xfc, !PT ;  /* 0x0000000213137812 */ /* 0x000fc800078efcff */
[----:B------:R-:W-:-:S13]  /*12600*/  ISETP.NE.AND P0, PT, R19, 0x3, PT ;  /* 0x000000031300780c */ /* 0x000fda0003f05270 */
[----:B------:R-:W-:Y:S05]  /*12610*/  @!P0 BRA `(.L_x_434) ;  /* 0x0000000000048947 */ /* 0x000fea0003800000 */
[----:B------:R-:W-:Y:S01]  /*12620*/  BPT.TRAP 0x1 ;  /* 0x000000040000795c */ /* 0x000fe20000300000 */
.L_x_434:
[----:B------:R-:W0:Y:S01]  /*12630*/  S2R R3, SR_CgaCtaId ;  /* 0x0000000000037919 */ /* 0x000e220000008800 */
[----:B------:R-:W-:-:S04]  /*12640*/  MOV R2, 0x400 ;  /* 0x0000040000027802 */ /* 0x000fc80000000f00 */
[----:B0-----:R-:W-:Y:S02]  /*12650*/  LEA R3, R3, R2, 0x18 ;  /* 0x0000000203037211 */ /* 0x001fe400078ec0ff */
[----:B------:R-:W-:-:S03]  /*12660*/  SHF.L.U32 R2, R0, 0x1f, RZ ;  /* 0x0000001f00027819 */ /* 0x000fc600000006ff */
[----:B------:R-:W-:-:S05]  /*12670*/  VIADD R3, R3, 0x18 ;  /* 0x0000001803037836 */ /* 0x000fca0000000000 */
[C---:B------:R-:W-:Y:S01]  /*12680*/  LEA R7, R12.reuse, R3, 0x3 ;  /* 0x000000030c077211 */ /* 0x040fe200078e18ff */
[----:B------:R-:W-:-:S03]  /*12690*/  VIADD R12, R12, 0x1 ;  /* 0x000000010c0c7836 */ /* 0x000fc60000000000 */
[----:B------:R-:W0:Y:S02]  /*126a0*/  SYNCS.PHASECHK.TRANS64.TRYWAIT P0, [R7+URZ], R2 ;  /* 0x00000002070075a7 */ /* 0x000e24000800017f */
[----:B------:R-:W-:-:S04]  /*126b0*/  ISETP.NE.AND P1, PT, R12, 0x3, PT ;  /* 0x000000030c00780c */ /* 0x000fc80003f25270 */
[----:B------:R-:W-:Y:S02]  /*126c0*/  SEL R5, RZ, 0x1, P1 ;  /* 0x00000001ff057807 */ /* 0x000fe40000800000 */
[----:B------:R-:W-:Y:S02]  /*126d0*/  SEL R12, R12, RZ, P1 ;  /* 0x000000ff0c0c7207 */ /* 0x000fe40000800000 */
[----:B------:R-:W-:-:S03]  /*126e0*/  LOP3.LUT R5, R0, R5, RZ, 0x3c, !PT ;  /* 0x0000000500057212 */ /* 0x000fc600078e3cff */
[----:B------:R-:W-:Y:S01]  /*126f0*/  IMAD R9, R12, 0x8, R3 ;  /* 0x000000080c097824 */ /* 0x000fe200078e0203 */
[----:B------:R-:W-:Y:S01]  /*12700*/  SHF.L.U32 R4, R5, 0x1f, RZ ;  /* 0x0000001f05047819 */ /* 0x000fe200000006ff */
[----:B0-----:R-:W-:Y:S06]  /*12710*/  @!P0 BRA `(.L_x_435) ;  /* 0x0000000000bc8947 */ /* 0x001fec0003800000 */
.L_x_445:
[----:B------:R-:W1:Y:S01]  /*12720*/  SYNCS.PHASECHK.TRANS64.TRYWAIT P0, [R9+URZ], R4 ;  /* 0x00000004090075a7 */ /* 0x000e62000800017f */
[----:B------:R-:W-:-:S04]  /*12730*/  IADD3 R0, R12, 0x1, RZ ;  /* 0x000000010c007810 */ /* 0x000fc80007ffe0ff */
[----:B------:R-:W-:-:S04]  /*12740*/  ISETP.NE.AND P1, PT, R0, 0x3, PT ;  /* 0x000000030000780c */ /* 0x000fc80003f25270 */
[----:B0-----:R-:W-:Y:S02]  /*12750*/  SEL R2, RZ, 0x1, P1 ;  /* 0x00000001ff027807 */ /* 0x001fe40000800000 */
[----:B------:R-:W-:Y:S02]  /*12760*/  SEL R0, R0, RZ, P1 ;  /* 0x000000ff00007207 */ /* 0x000fe40000800000 */
[----:B------:R-:W-:Y:S01]  /*12770*/  LOP3.LUT R2, R5, R2, RZ, 0x3c, !PT ;  /* 0x0000000205027212 */ /* 0x000fe200078e3cff */
[----:B-1----:R-:W-:Y:S06]  /*12780*/  @!P0 BRA `(.L_x_436) ;  /* 0x0000000000b48947 */ /* 0x002fec0003800000 */
.L_x_446:
[----:B------:R-:W-:Y:S01]  /*12790*/  IMAD R3, R0, 0x8, R3 ;  /* 0x0000000800037824 */ /* 0x000fe200078e0203 */
[----:B------:R-:W-:-:S07]  /*127a0*/  SHF.L.U32 R0, R2, 0x1f, RZ ;  /* 0x0000001f02007819 */ /* 0x000fce00000006ff */
.L_x_437:
[----:B-1----:R1:W2:Y:S02]  /*127b0*/  SYNCS.PHASECHK.TRANS64.TRYWAIT P0, [R3+URZ], R0 ;  /* 0x00000000030075a7 */ /* 0x0022a4000800017f */
[----:B--2---:R-:W-:Y:S05]  /*127c0*/  @!P0 NANOSLEEP.SYNCS 0x989680 ;  /* 0x009896800000895d */ /* 0x004fea0003900000 */
[----:B------:R-:W2:Y:S02]  /*127d0*/  @!P0 SYNCS.PHASECHK.TRANS64 P0, [R3+URZ], R0 ;  /* 0x00000000030085a7 */ /* 0x000ea4000800007f */
[----:B--2---:R-:W-:Y:S05]  /*127e0*/  @!P0 BRA `(.L_x_437) ;  /* 0xfffffffc00f08947 */ /* 0x004fea000383ffff */
.L_x_433:
[----:B------:R-:W-:Y:S05]  /*127f0*/  BSYNC B0 ;  /* 0x0000000000007941 */ /* 0x000fea0003800000 */
.L_x_432:
[----:B------:R-:W-:Y:S05]  /*12800*/  EXIT ;  /* 0x000000000000794d */ /* 0x000fea0003800000 */
.L_x_17:
[----:B---3--:R3:W4:Y:S02]  /*12810*/  SYNCS.PHASECHK.TRANS64.TRYWAIT P1, [R3+URZ], R0 ;  /* 0x00000000030075a7 */ /* 0x008724000802017f */
[----:B----4-:R-:W-:Y:S05]  /*12820*/  @!P1 NANOSLEEP.SYNCS 0x989680 ;  /* 0x009896800000995d */ /* 0x010fea0003900000 */
[----:B------:R-:W4:Y:S02]  /*12830*/  @!P1 SYNCS.PHASECHK.TRANS64 P1, [R3+URZ], R0 ;  /* 0x00000000030095a7 */ /* 0x000f24000802007f */
[----:B----4-:R-:W-:Y:S05]  /*12840*/  @!P1 BRA `(.L_x_17) ;  /* 0xfffffffc00f09947 */ /* 0x010fea000383ffff */
[----:B------:R-:W-:Y:S05]  /*12850*/  BRA `(.L_x_16) ;  /* 0xfffffee800707947 */ /* 0x000fea000383ffff */
.L_x_22:
[----:B-1----:R-:W-:-:S04]  /*12860*/  IMAD.U32 R4, RZ, RZ, UR8 ;  /* 0x00000008ff047e24 */ /* 0x002fc8000f8e00ff */
[----:B------:R1:W2:Y:S03]  /*12870*/  SYNCS.PHASECHK.TRANS64.TRYWAIT P1, [R4+URZ], R3 ;  /* 0x00000003040075a7 */ /* 0x0002a6000802017f */
[----:B--2---:R-:W-:Y:S05]  /*12880*/  @!P1 NANOSLEEP.SYNCS 0x989680 ;  /* 0x009896800000995d */ /* 0x004fea0003900000 */
[----:B------:R-:W2:Y:S02]  /*12890*/  @!P1 SYNCS.PHASECHK.TRANS64 P1, [R4+URZ], R3 ;  /* 0x00000003040095a7 */ /* 0x000ea4000802007f */
[----:B--2---:R-:W-:Y:S05]  /*128a0*/  @!P1 BRA `(.L_x_22) ;  /* 0xfffffffc00ec9947 */ /* 0x004fea000383ffff */
[----:B------:R-:W-:Y:S05]  /*128b0*/  BRA `(.L_x_21) ;  /* 0xfffffeec00a07947 */ /* 0x000fea000383ffff */
.L_x_419:
[----:B------:R-:W-:Y:S01]  /*128c0*/  BSSY B1, `(.L_x_438) ;  /* 0x0000006000017945 */ /* 0x000fe20003800000 */
[----:B------:R-:W-:-:S07]  /*128d0*/  MOV R15, 0xffffffff ;  /* 0xffffffff000f7802 */ /* 0x000fce0000000f00 */
[----:B------:R-:W-:Y:S05]  /*128e0*/  WARPSYNC.COLLECTIVE R15, `(.L_x_439) ;  /* 0x000000000f0c7348 */ /* 0x000fea0003c00000 */
[----:B------:R-:W-:Y:S02]  /*128f0*/  ELECT P6, UR62, PT ;  /* 0x00000000003e782f */ /* 0x000fe400038c0000 */
[----:B------:R-:W-:Y:S01]  /*12900*/  MOV R14, UR62 ;  /* 0x0000003e000e7c02 */ /* 0x000fe20008000f00 */
[----:B------:R-:W-:Y:S10]  /*12910*/  ENDCOLLECTIVE ;  /* 0x000000000000791b */ /* 0x000ff40003800000 */
.L_x_439:
[----:B------:R-:W-:Y:S05]  /*12920*/  BSYNC B1 ;  /* 0x0000000000017941 */ /* 0x000fea0003800000 */
.L_x_438:
[----:B------:R-:W-:Y:S05]  /*12930*/  BRA `(.L_x_440) ;  /* 0xfffffff0006c7947 */ /* 0x000fea000383ffff */
.L_x_422:
[----:B0-----:R0:W1:Y:S02]  /*12940*/  SYNCS.PHASECHK.TRANS64.TRYWAIT P1, [R14+URZ+0x18], R7 ;  /* 0x000018070e0075a7 */ /* 0x001064000802017f */
[----:B-1----:R-:W-:Y:S05]  /*12950*/  @!P1 NANOSLEEP.SYNCS 0x989680 ;  /* 0x009896800000995d */ /* 0x002fea0003900000 */
[----:B------:R-:W1:Y:S02]  /*12960*/  @!P1 SYNCS.PHASECHK.TRANS64 P1, [R14+URZ+0x18], R7 ;  /* 0x000018070e0095a7 */ /* 0x000e64000802007f */
[----:B-1----:R-:W-:Y:S05]  /*12970*/  @!P1 BRA `(.L_x_422) ;  /* 0xfffffffc00f09947 */ /* 0x002fea000383ffff */
[----:B------:R-:W-:Y:S05]  /*12980*/  BRA `(.L_x_441) ;  /* 0xfffffff000a07947 */ /* 0x000fea000383ffff */
.L_x_431:
[----:B------:R-:W-:Y:S01]  /*12990*/  BSSY B0, `(.L_x_442) ;  /* 0x0000006000007945 */ /* 0x000fe20003800000 */
[----:B------:R-:W-:-:S07]  /*129a0*/  IMAD.MOV.U32 R15, RZ, RZ, -0x1 ;  /* 0xffffffffff0f7424 */ /* 0x000fce00078e00ff */
[----:B------:R-:W-:Y:S05]  /*129b0*/  WARPSYNC.COLLECTIVE R15, `(.L_x_443) ;  /* 0x000000000f0c7348 */ /* 0x000fea0003c00000 */
[----:B------:R-:W-:Y:S02]  /*129c0*/  ELECT P6, UR62, PT ;  /* 0x00000000003e782f */ /* 0x000fe400038c0000 */
[----:B------:R-:W-:Y:S01]  /*129d0*/  MOV R14, UR62 ;  /* 0x0000003e000e7c02 */ /* 0x000fe20008000f00 */
[----:B------:R-:W-:Y:S10]  /*129e0*/  ENDCOLLECTIVE ;  /* 0x000000000000791b */ /* 0x000ff40003800000 */
.L_x_443:
[----:B------:R-:W-:Y:S05]  /*129f0*/  BSYNC B0 ;  /* 0x0000000000007941 */ /* 0x000fea0003800000 */
.L_x_442:
[----:B------:R-:W-:Y:S05]  /*12a00*/  BRA `(.L_x_444) ;  /* 0xfffffff800f07947 */ /* 0x000fea000383ffff */
.L_x_435:
[----:B0-----:R0:W1:Y:S02]  /*12a10*/  SYNCS.PHASECHK.TRANS64.TRYWAIT P0, [R7+URZ], R2 ;  /* 0x00000002070075a7 */ /* 0x001064000800017f */
[----:B-1----:R-:W-:Y:S05]  /*12a20*/  @!P0 NANOSLEEP.SYNCS 0x989680 ;  /* 0x009896800000895d */ /* 0x002fea0003900000 */
[----:B------:R-:W1:Y:S02]  /*12a30*/  @!P0 SYNCS.PHASECHK.TRANS64 P0, [R7+URZ], R2 ;  /* 0x00000002070085a7 */ /* 0x000e64000800007f */
[----:B-1----:R-:W-:Y:S05]  /*12a40*/  @!P0 BRA `(.L_x_435) ;  /* 0xfffffffc00f08947 */ /* 0x002fea000383ffff */
[----:B------:R-:W-:Y:S05]  /*12a50*/  BRA `(.L_x_445) ;  /* 0xfffffffc00307947 */ /* 0x000fea000383ffff */
.L_x_436:
[----:B0-----:R0:W1:Y:S02]  /*12a60*/  SYNCS.PHASECHK.TRANS64.TRYWAIT P0, [R9+URZ], R4 ;  /* 0x00000004090075a7 */ /* 0x001064000800017f */
[----:B-1----:R-:W-:Y:S05]  /*12a70*/  @!P0 NANOSLEEP.SYNCS 0x989680 ;  /* 0x009896800000895d */ /* 0x002fea0003900000 */
[----:B------:R-:W1:Y:S02]  /*12a80*/  @!P0 SYNCS.PHASECHK.TRANS64 P0, [R9+URZ], R4 ;  /* 0x00000004090085a7 */ /* 0x000e64000800007f */
[----:B-1----:R-:W-:Y:S05]  /*12a90*/  @!P0 BRA `(.L_x_436) ;  /* 0xfffffffc00f08947 */ /* 0x002fea000383ffff */
[----:B------:R-:W-:Y:S05]  /*12aa0*/  BRA `(.L_x_446) ;  /* 0xfffffffc00387947 */ /* 0x000fea000383ffff */
.L_x_447:
[----:B------:R-:W-:-:S00]  /*12ab0*/  BRA `(.L_x_447) ;  /* 0xfffffffc00fc7947 */ /* 0x000fc0000383ffff */
[----:B------:R-:W-:-:S00]  /*12ac0*/  NOP ;  /* 0x0000000000007918 */ /* 0x000fc00000000000 */
        /* <DEDUP_REMOVED lines=11> */
.L_x_448:


//--------------------- .nv.global.init           --------------------------
	.section	.nv.global.init,"aw",@progbits
.nv.global.init:
	.type		$str$22,@object
	.size		$str$22,($str$23 - $str$22)
$str$22:
        /*0000*/ 	.byte	0x6b, 0x5f, 0x74, 0x69, 0x6c, 0x65, 0x5f, 0x63, 0x6f, 0x75, 0x6e, 0x74, 0x20, 0x3e, 0x3d, 0x20
        /*0010*/ 	.byte	0x31, 0x00
	.type		$str$23,@object
	.size		$str$23,(__unnamed_1 - $str$23)
$str$23:
        /*0012*/ 	.byte	0x2f, 0x74, 0x6d, 0x70, 0x2f, 0x63, 0x75, 0x74, 0x6c, 0x61, 0x73, 0x73, 0x5f, 0x73, 0x77, 0x65
        /*0022*/ 	.byte	0x65, 0x70, 0x5f, 0x73, 0x72, 0x63, 0x2f, 0x69, 0x6e, 0x63, 0x6c, 0x75, 0x64, 0x65, 0x2f, 0x63
        /*0032*/ 	.byte	0x75, 0x74, 0x6c, 0x61, 0x73, 0x73, 0x2f, 0x67, 0x65, 0x6d, 0x6d, 0x2f, 0x63, 0x6f, 0x6c, 0x6c
        /*0042*/ 	.byte	0x65, 0x63, 0x74, 0x69, 0x76, 0x65, 0x2f, 0x73, 0x6d, 0x39, 0x30, 0x5f, 0x6d, 0x6d, 0x61, 0x5f
        /*0052*/ 	.byte	0x74, 0x6d, 0x61, 0x5f, 0x67, 0x6d, 0x6d, 0x61, 0x5f, 0x73, 0x73, 0x5f, 0x77, 0x61, 0x72, 0x70
        /*0062*/ 	.byte	0x73, 0x70, 0x65, 0x63, 0x69, 0x61, 0x6c, 0x69, 0x7a, 0x65, 0x64, 0x2e, 0x68, 0x70, 0x70, 0x00
	.type		__unnamed_1,@object
	.size		__unnamed_1,(.L_0 - __unnamed_1)
__unnamed_1:
        /*0072*/ 	.byte	0x76, 0x6f, 0x69, 0x64, 0x20, 0x63, 0x75, 0x74, 0x6c, 0x61, 0x73, 0x73, 0x3a, 0x3a, 0x67, 0x65
        /* <DEDUP_REMOVED lines=179> */
        /*0bb2*/ 	.byte	0x65, 0x3a, 0x3a, 0x69, 0x64, 0x65, 0x6e, 0x74, 0x69, 0x74, 0x79, 0x5d, 0x00
.L_0:


//--------------------- .nv.shared._ZN7cutlass13device_kernelINS_4gemm6kernel13GemmUniversalIN4cute5tupleIJiiiiEEENS1_10collective13CollectiveMmaINS1_34MainloopSm90TmaGmmaWarpSpecializedILi3ENS5_IJNS4_1CILi1EEESB_SB_EEENS1_35KernelTmaWarpSpecializedCooperativeEEENS5_IJNSA_ILi128EEENSA_ILi384EEENSA_ILi64EEEEEENS_6half_tENS5_IJlSB_lEEESJ_SK_NS4_8TiledMMAINS4_8MMA_AtomIJNS4_4SM904GMMA26MMA_64x192x16_F32F16F16_SSILNSO_5MajorE0ELSQ_0ELNSO_7ScaleInE1ELSR_1EEEEEENS4_6LayoutINS5_IJNSA_ILi2EEESB_SB_EEENS5_IJSB_NSA_ILi0EEESX_EEEEENS5_IJNS4_10UnderscoreES10_S10_EEEEENS4_13SM90_TMA_LOADENS4_14ComposedLayoutINS4_7SwizzleILi3ELi4ELi3EEENS4_18smem_ptr_flag_bitsILi16EEENSU_INS5_IJNSA_ILi8EEESH_EEENS5_IJSH_SB_EEEEEEEvNS4_8identityES13_S1D_vS1E_EENS_8epilogue10collective6detail29Sm90TmaWarpSpecializedAdapterINS1H_15DefaultEpilogueISJ_SK_SK_NS1G_6thread17LinearCombinationISJ_Li1EffLNS1L_9ScaleType4KindE0ELNS_15FloatRoundStyleE2ESJ_EENS1_15EpilogueDefaultEEEEEvvEEEEvNT_6ParamsE --------------------------
	.section	.nv.shared._ZN7cutlass13device_kernelINS_4gemm6kernel13GemmUniversalIN4cute5tupleIJiiiiEEENS1_10collective13CollectiveMmaINS1_34MainloopSm90TmaGmmaWarpSpecializedILi3ENS5_IJNS4_1CILi1EEESB_SB_EEENS1_35KernelTmaWarpSpecializedCooperativeEEENS5_IJNSA_ILi128EEENSA_ILi384EEENSA_ILi64EEEEEENS_6half_tENS5_IJlSB_lEEESJ_SK_NS4_8TiledMMAINS4_8MMA_AtomIJNS4_4SM904GMMA26MMA_64x192x16_F32F16F16_SSILNSO_5MajorE0ELSQ_0ELNSO_7ScaleInE1ELSR_1EEEEEENS4_6LayoutINS5_IJNSA_ILi2EEESB_SB_EEENS5_IJSB_NSA_ILi0EEESX_EEEEENS5_IJNS4_10UnderscoreES10_S10_EEEEENS4_13SM90_TMA_LOADENS4_14ComposedLayoutINS4_7SwizzleILi3ELi4ELi3EEENS4_18smem_ptr_flag_bitsILi16EEENSU_INS5_IJNSA_ILi8EEESH_EEENS5_IJSH_SB_EEEEEEEvNS4_8identityES13_S1D_vS1E_EENS_8epilogue10collective6detail29Sm90TmaWarpSpecializedAdapterINS1H_15DefaultEpilogueISJ_SK_SK_NS1G_6thread17LinearCombinationISJ_Li1EffLNS1L_9ScaleType4KindE0ELNS_15FloatRoundStyleE2ESJ_EENS1_15EpilogueDefaultEEEEEvvEEEEvNT_6ParamsE,"aw",@nobits
	.sectionflags	@""
	.align	16
	.zero		1024


//--------------------- .nv.shared.reserved.0     --------------------------
	.section	.nv.shared.reserved.0,"aw",@nobits
	.weak		__nv_reservedSMEM_offset_0_alias
	.size		__nv_reservedSMEM_offset_0_alias, 0, 0
	.other		__nv_reservedSMEM_offset_0_alias,@"STO_CUDA_RESERVED_SHARED STV_DEFAULT"
__nv_reservedSMEM_offset_0_alias:
	.zero		0


//--------------------- .nv.global                --------------------------
	.section	.nv.global,"aw",@nobits
.nv.global:
	.type		_ZN40_INTERNAL_c5c02325_4_k_cu_2e6660d4_169674cute1_E,@object
	.size		_ZN40_INTERNAL_c5c02325_4_k_cu_2e6660d4_169674cute1_E,(_ZN40_INTERNAL_c5c02325_4_k_cu_2e6660d4_169674cuda3std3__45__cpo6cbeginE - _ZN40_INTERNAL_c5c02325_4_k_cu_2e6660d4_169674cute1_E)
_ZN40_INTERNAL_c5c02325_4_k_cu_2e6660d4_169674cute1_E:
	.zero		1
	.type		_ZN40_INTERNAL_c5c02325_4_k_cu_2e6660d4_169674cuda3std3__45__cpo6cbeginE,@object
	.size		_ZN40_INTERNAL_c5c02325_4_k_cu_2e6660d4_169674cuda3std3__45__cpo6cbeginE,(_ZN40_INTERNAL_c5c02325_4_k_cu_2e6660d4_169674cuda3std3__48in_placeE - _ZN40_INTERNAL_c5c02325_4_k_cu_2e6660d4_169674cuda3std3__45__cpo6cbeginE)
_ZN40_INTERNAL_c5c02325_4_k_cu_2e6660d4_169674cuda3std3__45__cpo6cbeginE:
	.zero		1
	.type		_ZN40_INTERNAL_c5c02325_4_k_cu_2e6660d4_169674cuda3std3__48in_placeE,@object
	.size		_ZN40_INTERNAL_c5c02325_4_k_cu_2e6660d4_169674cuda3std3__48in_placeE,(_ZN40_INTERNAL_c5c02325_4_k_cu_2e6660d4_169674cuda3std6ranges3__45__cpo9iter_moveE - _ZN40_INTERNAL_c5c02325_4_k_cu_2e6660d4_169674cuda3std3__48in_placeE)
_ZN40_INTERNAL_c5c02325_4_k_cu_2e6660d4_169674cuda3std3__48in_placeE:
	.zero		1
	.type		_ZN40_INTERNAL_c5c02325_4_k_cu_2e6660d4_169674cuda3std6ranges3__45__cpo9iter_moveE,@object
	.size		_ZN40_INTERNAL_c5c02325_4_k_cu_2e6660d4_169674cuda3std6ranges3__45__cpo9iter_moveE,(_ZN40_INTERNAL_c5c02325_4_k_cu_2e6660d4_169674cuda3std3__45__cpo5beginE - _ZN40_INTERNAL_c5c02325_4_k_cu_2e6660d4_169674cuda3std6ranges3__45__cpo9iter_moveE)
_ZN40_INTERNAL_c5c02325_4_k_cu_2e6660d4_169674cuda3std6ranges3__45__cpo9iter_moveE:
	.zero		1
	.type		_ZN40_INTERNAL_c5c02325_4_k_cu_2e6660d4_169674cuda3std3__45__cpo5beginE,@object
	.size		_ZN40_INTERNAL_c5c02325_4_k_cu_2e6660d4_169674cuda3std3__45__cpo5beginE,(_ZN40_INTERNAL_c5c02325_4_k_cu_2e6660d4_169674cuda3std3__442_GLOBAL__N__c5c02325_4_k_cu_2e6660d4_169676ignoreE - _ZN40_INTERNAL_c5c02325_4_k_cu_2e6660d4_169674cuda3std3__45__cpo5beginE)
_ZN40_INTERNAL_c5c02325_4_k_cu_2e6660d4_169674cuda3std3__45__cpo5beginE:
	.zero		1
	.type		_ZN40_INTERNAL_c5c02325_4_k_cu_2e6660d4_169674cuda3std3__442_GLOBAL__N__c5c02325_4_k_cu_2e6660d4_169676ignoreE,@object
	.size		_ZN40_INTERNAL_c5c02325_4_k_cu_2e6660d4_169674cuda3std3__442_GLOBAL__N__c5c02325_4_k_cu_2e6660d4_169676ignoreE,(_ZN40_INTERNAL_c5c02325_4_k_cu_2e6660d4_169674cute7productE - _ZN40_INTERNAL_c5c02325_4_k_cu_2e6660d4_169674cuda3std3__442_GLOBAL__N__c5c02325_4_k_cu_2e6660d4_169676ignoreE)
_ZN40_INTERNAL_c5c02325_4_k_cu_2e6660d4_169674cuda3std3__442_GLOBAL__N__c5c02325_4_k_cu_2e6660d4_169676ignoreE:
	.zero		1
	.type		_ZN40_INTERNAL_c5c02325_4_k_cu_2e6660d4_169674cute7productE,@object
	.size		_ZN40_INTERNAL_c5c02325_4_k_cu_2e6660d4_169674cute7productE,(_ZN40_INTERNAL_c5c02325_4_k_cu_2e6660d4_169674cuda3std3__45__cpo3endE - _ZN40_INTERNAL_c5c02325_4_k_cu_2e6660d4_169674cute7productE)
_ZN40_INTERNAL_c5c02325_4_k_cu_2e6660d4_169674cute7productE:
	.zero		1
	.type		_ZN40_INTERNAL_c5c02325_4_k_cu_2e6660d4_169674cuda3std3__45__cpo3endE,@object
	.size		_ZN40_INTERNAL_c5c02325_4_k_cu_2e6660d4_169674cuda3std3__45__cpo3endE,(_ZN40_INTERNAL_c5c02325_4_k_cu_2e6660d4_169674cuda3std3__419piecewise_constructE - _ZN40_INTERNAL_c5c02325_4_k_cu_2e6660d4_169674cuda3std3__45__cpo3endE)
_ZN40_INTERNAL_c5c02325_4_k_cu_2e6660d4_169674cuda3std3__45__cpo3endE:
	.zero		1
	.type		_ZN40_INTERNAL_c5c02325_4_k_cu_2e6660d4_169674cuda3std3__419piecewise_constructE,@object
	.size		_ZN40_INTERNAL_c5c02325_4_k_cu_2e6660d4_169674cuda3std3__419piecewise_constructE,(_ZN40_INTERNAL_c5c02325_4_k_cu_2e6660d4_169674cuda3std3__45__cpo4cendE - _ZN40_INTERNAL_c5c02325_4_k_cu_2e6660d4_169674cuda3std3__419piecewise_constructE)
_ZN40_INTERNAL_c5c02325_4_k_cu_2e6660d4_169674cuda3std3__419piecewise_constructE:
	.zero		1
	.type		_ZN40_INTERNAL_c5c02325_4_k_cu_2e6660d4_169674cuda3std3__45__cpo4cendE,@object
	.size		_ZN40_INTERNAL_c5c02325_4_k_cu_2e6660d4_169674cuda3std3__45__cpo4cendE,(_ZN40_INTERNAL_c5c02325_4_k_cu_2e6660d4_169674cuda3std6ranges3__45__cpo4swapE - _ZN40_INTERNAL_c5c02325_4_k_cu_2e6660d4_169674cuda3std3__45__cpo4cendE)
_ZN40_INTERNAL_c5c02325_4_k_cu_2e6660d4_169674cuda3std3__45__cpo4cendE:
	.zero		1
	.type		_ZN40_INTERNAL_c5c02325_4_k_cu_2e6660d4_169674cuda3std6ranges3__45__cpo4swapE,@object
	.size		_ZN40_INTERNAL_c5c02325_4_k_cu_2e6660d4_169674cuda3std6ranges3__45__cpo4swapE,(.L_8 - _ZN40_INTERNAL_c5c02325_4_k_cu_2e6660d4_169674cuda3std6ranges3__45__cpo4swapE)
_ZN40_INTERNAL_c5c02325_4_k_cu_2e6660d4_169674cuda3std6ranges3__45__cpo4swapE:
	.zero		1
.L_8:


//--------------------- .nv.constant0._ZN7cutlass13device_kernelINS_4gemm6kernel13GemmUniversalIN4cute5tupleIJiiiiEEENS1_10collective13CollectiveMmaINS1_34MainloopSm90TmaGmmaWarpSpecializedILi3ENS5_IJNS4_1CILi1EEESB_SB_EEENS1_35KernelTmaWarpSpecializedCooperativeEEENS5_IJNSA_ILi128EEENSA_ILi384EEENSA_ILi64EEEEEENS_6half_tENS5_IJlSB_lEEESJ_SK_NS4_8TiledMMAINS4_8MMA_AtomIJNS4_4SM904GMMA26MMA_64x192x16_F32F16F16_SSILNSO_5MajorE0ELSQ_0ELNSO_7ScaleInE1ELSR_1EEEEEENS4_6LayoutINS5_IJNSA_ILi2EEESB_SB_EEENS5_IJSB_NSA_ILi0EEESX_EEEEENS5_IJNS4_10UnderscoreES10_S10_EEEEENS4_13SM90_TMA_LOADENS4_14ComposedLayoutINS4_7SwizzleILi3ELi4ELi3EEENS4_18smem_ptr_flag_bitsILi16EEENSU_INS5_IJNSA_ILi8EEESH_EEENS5_IJSH_SB_EEEEEEEvNS4_8identityES13_S1D_vS1E_EENS_8epilogue10collective6detail29Sm90TmaWarpSpecializedAdapterINS1H_15DefaultEpilogueISJ_SK_SK_NS1G_6thread17LinearCombinationISJ_Li1EffLNS1L_9ScaleType4KindE0ELNS_15FloatRoundStyleE2ESJ_EENS1_15EpilogueDefaultEEEEEvvEEEEvNT_6ParamsE --------------------------
	.section	.nv.constant0._ZN7cutlass13device_kernelINS_4gemm6kernel13GemmUniversalIN4cute5tupleIJiiiiEEENS1_10collective13CollectiveMmaINS1_34MainloopSm90TmaGmmaWarpSpecializedILi3ENS5_IJNS4_1CILi1EEESB_SB_EEENS1_35KernelTmaWarpSpecializedCooperativeEEENS5_IJNSA_ILi128EEENSA_ILi384EEENSA_ILi64EEEEEENS_6half_tENS5_IJlSB_lEEESJ_SK_NS4_8TiledMMAINS4_8MMA_AtomIJNS4_4SM904GMMA26MMA_64x192x16_F32F16F16_SSILNSO_5MajorE0ELSQ_0ELNSO_7ScaleInE1ELSR_1EEEEEENS4_6LayoutINS5_IJNSA_ILi2EEESB_SB_EEENS5_IJSB_NSA_ILi0EEESX_EEEEENS5_IJNS4_10UnderscoreES10_S10_EEEEENS4_13SM90_TMA_LOADENS4_14ComposedLayoutINS4_7SwizzleILi3ELi4ELi3EEENS4_18smem_ptr_flag_bitsILi16EEENSU_INS5_IJNSA_ILi8EEESH_EEENS5_IJSH_SB_EEEEEEEvNS4_8identityES13_S1D_vS1E_EENS_8epilogue10collective6detail29Sm90TmaWarpSpecializedAdapterINS1H_15DefaultEpilogueISJ_SK_SK_NS1G_6thread17LinearCombinationISJ_Li1EffLNS1L_9ScaleType4KindE0ELNS_15FloatRoundStyleE2ESJ_EENS1_15EpilogueDefaultEEEEEvvEEEEvNT_6ParamsE,"a",@progbits
	.sectionflags	@""
	.align	4
.nv.constant0._ZN7cutlass13device_kernelINS_4gemm6kernel13GemmUniversalIN4cute5tupleIJiiiiEEENS1_10collective13CollectiveMmaINS1_34MainloopSm90TmaGmmaWarpSpecializedILi3ENS5_IJNS4_1CILi1EEESB_SB_EEENS1_35KernelTmaWarpSpecializedCooperativeEEENS5_IJNSA_ILi128EEENSA_ILi384EEENSA_ILi64EEEEEENS_6half_tENS5_IJlSB_lEEESJ_SK_NS4_8TiledMMAINS4_8MMA_AtomIJNS4_4SM904GMMA26MMA_64x192x16_F32F16F16_SSILNSO_5MajorE0ELSQ_0ELNSO_7ScaleInE1ELSR_1EEEEEENS4_6LayoutINS5_IJNSA_ILi2EEESB_SB_EEENS5_IJSB_NSA_ILi0EEESX_EEEEENS5_IJNS4_10UnderscoreES10_S10_EEEEENS4_13SM90_TMA_LOADENS4_14ComposedLayoutINS4_7SwizzleILi3ELi4ELi3EEENS4_18smem_ptr_flag_bitsILi16EEENSU_INS5_IJNSA_ILi8EEESH_EEENS5_IJSH_SB_EEEEEEEvNS4_8identityES13_S1D_vS1E_EENS_8epilogue10collective6detail29Sm90TmaWarpSpecializedAdapterINS1H_15DefaultEpilogueISJ_SK_SK_NS1G_6thread17LinearCombinationISJ_Li1EffLNS1L_9ScaleType4KindE0ELNS_15FloatRoundStyleE2ESJ_EENS1_15EpilogueDefaultEEEEEvvEEEEvNT_6ParamsE:
	.zero		1664


//--------------------- SYMBOLS --------------------------

	.type		.nv.reservedSmem.offset0,@object
	.size		.nv.reservedSmem.offset0,0x4
	.type		__assertfail,@function
